//
// Generated by NVIDIA NVVM Compiler
//
// Compiler Build ID: CL-36424714
// Cuda compilation tools, release 13.0, V13.0.88
// Based on NVVM 20.0.0
//

.version 9.0
.target sm_100
.address_size 64

	// .globl	_Z10flip_spinsPbPfS0_P17curandStateXORWOWb
.global .align 4 .b8 precalc_xorwow_matrix[102400];
.global .align 4 .b8 precalc_xorwow_offset_matrix[102400];
.global .align 4 .b8 mrg32k3aM1[2304];
.global .align 4 .b8 mrg32k3aM2[2304];
.global .align 4 .b8 mrg32k3aM1SubSeq[2016];
.global .align 4 .b8 mrg32k3aM2SubSeq[2016];
.global .align 4 .b8 mrg32k3aM1Seq[2304];
.global .align 4 .b8 mrg32k3aM2Seq[2304];
.const .align 8 .b8 __cr_lgamma_table[72];

.visible .entry _Z10flip_spinsPbPfS0_P17curandStateXORWOWb(
	.param .u64 .ptr .align 1 _Z10flip_spinsPbPfS0_P17curandStateXORWOWb_param_0,
	.param .u64 .ptr .align 1 _Z10flip_spinsPbPfS0_P17curandStateXORWOWb_param_1,
	.param .u64 .ptr .align 1 _Z10flip_spinsPbPfS0_P17curandStateXORWOWb_param_2,
	.param .u64 .ptr .align 1 _Z10flip_spinsPbPfS0_P17curandStateXORWOWb_param_3,
	.param .u8 _Z10flip_spinsPbPfS0_P17curandStateXORWOWb_param_4
)
{
	.reg .pred 	%p<10>;
	.reg .b16 	%rs<12>;
	.reg .b32 	%r<76>;
	.reg .b32 	%f<7>;
	.reg .b64 	%rd<21>;

	ld.param.u64 	%rd3, [_Z10flip_spinsPbPfS0_P17curandStateXORWOWb_param_0];
	ld.param.u64 	%rd6, [_Z10flip_spinsPbPfS0_P17curandStateXORWOWb_param_1];
	ld.param.u64 	%rd4, [_Z10flip_spinsPbPfS0_P17curandStateXORWOWb_param_2];
	ld.param.u64 	%rd5, [_Z10flip_spinsPbPfS0_P17curandStateXORWOWb_param_3];
	ld.param.s8 	%rs1, [_Z10flip_spinsPbPfS0_P17curandStateXORWOWb_param_4];
	cvta.to.global.u64 	%rd1, %rd6;
	mov.u32 	%r5, %ctaid.x;
	mov.u32 	%r6, %ntid.x;
	mov.u32 	%r7, %tid.x;
	mad.lo.s32 	%r1, %r5, %r6, %r7;
	setp.gt.s32 	%p1, %r1, 65535;
	@%p1 bra 	$L__BB0_8;
	shr.s32 	%r8, %r1, 31;
	shr.u32 	%r9, %r8, 24;
	add.s32 	%r10, %r1, %r9;
	shr.s32 	%r2, %r10, 8;
	and.b32  	%r11, %r10, -256;
	sub.s32 	%r3, %r1, %r11;
	add.s32 	%r12, %r2, %r3;
	and.b32  	%r13, %r12, 1;
	cvt.s32.s16 	%r14, %rs1;
	xor.b32  	%r15, %r13, %r14;
	setp.ne.s32 	%p2, %r15, 1;
	@%p2 bra 	$L__BB0_8;
	cvta.to.global.u64 	%rd7, %rd3;
	add.s32 	%r16, %r2, 255;
	shr.u32 	%r17, %r16, 24;
	add.s32 	%r18, %r16, %r17;
	and.b32  	%r19, %r18, 16776960;
	sub.s32 	%r20, %r16, %r19;
	shl.b32 	%r21, %r20, 8;
	add.s32 	%r22, %r21, %r3;
	cvt.s64.s32 	%rd8, %r22;
	add.s64 	%rd9, %rd7, %rd8;
	ld.global.s8 	%r23, [%rd9];
	add.s32 	%r24, %r2, 1;
	shr.u32 	%r25, %r24, 24;
	add.s32 	%r26, %r24, %r25;
	and.b32  	%r27, %r26, 16776960;
	sub.s32 	%r28, %r24, %r27;
	shl.b32 	%r29, %r28, 8;
	add.s32 	%r30, %r29, %r3;
	cvt.s64.s32 	%rd10, %r30;
	add.s64 	%rd11, %rd7, %rd10;
	ld.global.s8 	%r31, [%rd11];
	add.s32 	%r32, %r31, %r23;
	add.s32 	%r33, %r3, -1;
	and.b32  	%r34, %r33, 255;
	shl.b32 	%r35, %r2, 8;
	or.b32  	%r36, %r35, %r34;
	shr.s32 	%r37, %r2, 31;
	shr.u32 	%r38, %r37, 16;
	add.s32 	%r39, %r36, %r38;
	and.b32  	%r40, %r39, -65536;
	sub.s32 	%r41, %r36, %r40;
	cvt.s64.s32 	%rd12, %r41;
	add.s64 	%rd13, %rd7, %rd12;
	ld.global.s8 	%r42, [%rd13];
	add.s32 	%r43, %r32, %r42;
	cvt.u16.u32 	%rs2, %r3;
	add.s16 	%rs3, %rs2, 1;
	shr.s16 	%rs4, %rs3, 15;
	shr.u16 	%rs5, %rs4, 8;
	add.s16 	%rs6, %rs3, %rs5;
	and.b16  	%rs7, %rs6, -256;
	sub.s16 	%rs8, %rs3, %rs7;
	cvt.s32.s16 	%r44, %rs8;
	add.s32 	%r45, %r35, %r44;
	shr.s32 	%r46, %r45, 31;
	shr.u32 	%r47, %r46, 16;
	add.s32 	%r48, %r45, %r47;
	and.b32  	%r49, %r48, -65536;
	sub.s32 	%r50, %r45, %r49;
	cvt.s64.s32 	%rd14, %r50;
	add.s64 	%rd15, %rd7, %rd14;
	ld.global.s8 	%r51, [%rd15];
	add.s32 	%r52, %r43, %r51;
	add.s32 	%r53, %r52, 2147483646;
	shr.u32 	%r55, %r8, 16;
	add.s32 	%r56, %r1, %r55;
	and.b32  	%r57, %r56, -65536;
	sub.s32 	%r58, %r1, %r57;
	cvt.s64.s32 	%rd16, %r58;
	add.s64 	%rd2, %rd7, %rd16;
	ld.global.u8 	%rs9, [%rd2];
	setp.eq.s16 	%p3, %rs9, 0;
	selp.b32 	%r59, -2, 2, %p3;
	mul.lo.s32 	%r60, %r53, %r59;
	shl.b32 	%r4, %r60, 1;
	cvta.to.global.u64 	%rd17, %rd5;
	mul.wide.s32 	%rd18, %r1, 48;
	add.s64 	%rd19, %rd17, %rd18;
	ld.global.v2.u32 	{%r61, %r62}, [%rd19];
	shr.u32 	%r63, %r62, 2;
	xor.b32  	%r64, %r63, %r62;
	ld.global.v2.u32 	{%r65, %r66}, [%rd19+8];
	ld.global.v2.u32 	{%r67, %r68}, [%rd19+16];
	st.global.v2.u32 	[%rd19+8], {%r66, %r67};
	shl.b32 	%r69, %r68, 4;
	shl.b32 	%r70, %r64, 1;
	xor.b32  	%r71, %r70, %r69;
	xor.b32  	%r72, %r71, %r64;
	xor.b32  	%r73, %r72, %r68;
	st.global.v2.u32 	[%rd19+16], {%r68, %r73};
	add.s32 	%r74, %r61, 362437;
	st.global.v2.u32 	[%rd19], {%r74, %r65};
	add.s32 	%r75, %r73, %r74;
	cvt.rn.f32.u32 	%f2, %r75;
	fma.rn.f32 	%f1, %f2, 0f2F800000, 0f2F000000;
	setp.lt.s32 	%p4, %r4, 1;
	@%p4 bra 	$L__BB0_7;
	setp.eq.s32 	%p5, %r4, 8;
	@%p5 bra 	$L__BB0_6;
	setp.ne.s32 	%p6, %r4, 4;
	@%p6 bra 	$L__BB0_8;
	ld.global.f32 	%f4, [%rd1];
	setp.lt.f32 	%p8, %f1, %f4;
	@%p8 bra 	$L__BB0_7;
	bra.uni 	$L__BB0_8;
$L__BB0_6:
	ld.global.f32 	%f3, [%rd1+4];
	setp.geu.f32 	%p7, %f1, %f3;
	@%p7 bra 	$L__BB0_8;
$L__BB0_7:
	ld.global.u8 	%rs10, [%rd2];
	setp.eq.s16 	%p9, %rs10, 0;
	selp.u16 	%rs11, 1, 0, %p9;
	st.global.u8 	[%rd2], %rs11;
	cvt.rn.f32.s32 	%f5, %r4;
	cvta.to.global.u64 	%rd20, %rd4;
	atom.global.add.f32 	%f6, [%rd20], %f5;
$L__BB0_8:
	ret;

}
	// .globl	_Z25initialize_lattice_kernelPbP17curandStateXORWOW
.visible .entry _Z25initialize_lattice_kernelPbP17curandStateXORWOW(
	.param .u64 .ptr .align 1 _Z25initialize_lattice_kernelPbP17curandStateXORWOW_param_0,
	.param .u64 .ptr .align 1 _Z25initialize_lattice_kernelPbP17curandStateXORWOW_param_1
)
{
	.reg .pred 	%p<3>;
	.reg .b16 	%rs<2>;
	.reg .b32 	%r<20>;
	.reg .b32 	%f<3>;
	.reg .b64 	%rd<9>;

	ld.param.u64 	%rd1, [_Z25initialize_lattice_kernelPbP17curandStateXORWOW_param_0];
	ld.param.u64 	%rd2, [_Z25initialize_lattice_kernelPbP17curandStateXORWOW_param_1];
	mov.u32 	%r2, %ctaid.x;
	mov.u32 	%r3, %ntid.x;
	mov.u32 	%r4, %tid.x;
	mad.lo.s32 	%r1, %r2, %r3, %r4;
	setp.gt.s32 	%p1, %r1, 65535;
	@%p1 bra 	$L__BB1_2;
	cvta.to.global.u64 	%rd3, %rd2;
	cvta.to.global.u64 	%rd4, %rd1;
	cvt.s64.s32 	%rd5, %r1;
	mul.wide.s32 	%rd6, %r1, 48;
	add.s64 	%rd7, %rd3, %rd6;
	ld.global.v2.u32 	{%r5, %r6}, [%rd7];
	shr.u32 	%r7, %r6, 2;
	xor.b32  	%r8, %r7, %r6;
	ld.global.v2.u32 	{%r9, %r10}, [%rd7+8];
	ld.global.v2.u32 	{%r11, %r12}, [%rd7+16];
	st.global.v2.u32 	[%rd7+8], {%r10, %r11};
	shl.b32 	%r13, %r12, 4;
	shl.b32 	%r14, %r8, 1;
	xor.b32  	%r15, %r14, %r13;
	xor.b32  	%r16, %r15, %r8;
	xor.b32  	%r17, %r16, %r12;
	st.global.v2.u32 	[%rd7+16], {%r12, %r17};
	add.s32 	%r18, %r5, 362437;
	st.global.v2.u32 	[%rd7], {%r18, %r9};
	add.s32 	%r19, %r17, %r18;
	cvt.rn.f32.u32 	%f1, %r19;
	fma.rn.f32 	%f2, %f1, 0f2F800000, 0f2F000000;
	setp.lt.f32 	%p2, %f2, 0f3F000000;
	selp.u16 	%rs1, 1, 0, %p2;
	add.s64 	%rd8, %rd4, %rd5;
	st.global.u8 	[%rd8], %rs1;
$L__BB1_2:
	ret;

}
	// .globl	_Z17setup_rand_kernelP17curandStateXORWOWm
.visible .entry _Z17setup_rand_kernelP17curandStateXORWOWm(
	.param .u64 .ptr .align 1 _Z17setup_rand_kernelP17curandStateXORWOWm_param_0,
	.param .u64 _Z17setup_rand_kernelP17curandStateXORWOWm_param_1
)
{
	.reg .pred 	%p<25>;
	.reg .b32 	%r<413>;
	.reg .b64 	%rd<19>;

	ld.param.u64 	%rd8, [_Z17setup_rand_kernelP17curandStateXORWOWm_param_0];
	ld.param.u64 	%rd9, [_Z17setup_rand_kernelP17curandStateXORWOWm_param_1];
	mov.u32 	%r183, %ctaid.x;
	mov.u32 	%r184, %ntid.x;
	mov.u32 	%r185, %tid.x;
	mad.lo.s32 	%r1, %r183, %r184, %r185;
	setp.gt.s32 	%p1, %r1, 65535;
	@%p1 bra 	$L__BB2_44;
	cvta.to.global.u64 	%rd10, %rd8;
	cvt.s64.s32 	%rd18, %r1;
	mul.wide.s32 	%rd11, %r1, 48;
	add.s64 	%rd2, %rd10, %rd11;
	cvt.u32.u64 	%r186, %rd9;
	xor.b32  	%r187, %r186, -1429050551;
	mul.lo.s32 	%r188, %r187, 1099087573;
	{ .reg .b32 tmp; mov.b64 {tmp, %r189}, %rd9; }
	xor.b32  	%r190, %r189, -136515619;
	mul.lo.s32 	%r191, %r190, -1703105765;
	add.s32 	%r192, %r188, %r191;
	add.s32 	%r193, %r192, 6615241;
	add.s32 	%r194, %r188, 123456789;
	st.global.v2.u32 	[%rd2], {%r193, %r194};
	xor.b32  	%r195, %r188, 362436069;
	add.s32 	%r196, %r191, 521288629;
	st.global.v2.u32 	[%rd2+8], {%r195, %r196};
	xor.b32  	%r197, %r191, 88675123;
	add.s32 	%r198, %r188, 5783321;
	st.global.v2.u32 	[%rd2+16], {%r197, %r198};
	setp.eq.s32 	%p2, %r1, 0;
	@%p2 bra 	$L__BB2_43;
	mov.b32 	%r319, 0;
$L__BB2_3:
	and.b64  	%rd4, %rd18, 3;
	setp.eq.s64 	%p3, %rd4, 0;
	@%p3 bra 	$L__BB2_42;
	mul.wide.u32 	%rd12, %r319, 3200;
	mov.u64 	%rd13, precalc_xorwow_matrix;
	add.s64 	%rd5, %rd13, %rd12;
	cvt.u32.u64 	%r3, %rd4;
	mov.b32 	%r320, 0;
$L__BB2_5:
	mov.b32 	%r333, 0;
	mov.u32 	%r334, %r333;
	mov.u32 	%r335, %r333;
	mov.u32 	%r336, %r333;
	mov.u32 	%r337, %r333;
	mov.u32 	%r326, %r333;
$L__BB2_6:
	mul.wide.u32 	%rd14, %r326, 4;
	add.s64 	%rd15, %rd2, %rd14;
	ld.global.u32 	%r11, [%rd15+4];
	shl.b32 	%r12, %r326, 5;
	mov.b32 	%r332, 0;
$L__BB2_7:
	.pragma "nounroll";
	shr.u32 	%r203, %r11, %r332;
	and.b32  	%r204, %r203, 1;
	setp.eq.b32 	%p4, %r204, 1;
	not.pred 	%p5, %p4;
	add.s32 	%r205, %r12, %r332;
	mul.lo.s32 	%r206, %r205, 5;
	mul.wide.u32 	%rd16, %r206, 4;
	add.s64 	%rd6, %rd5, %rd16;
	@%p5 bra 	$L__BB2_9;
	ld.global.u32 	%r207, [%rd6];
	xor.b32  	%r337, %r337, %r207;
	ld.global.u32 	%r208, [%rd6+4];
	xor.b32  	%r336, %r336, %r208;
	ld.global.u32 	%r209, [%rd6+8];
	xor.b32  	%r335, %r335, %r209;
	ld.global.u32 	%r210, [%rd6+12];
	xor.b32  	%r334, %r334, %r210;
	ld.global.u32 	%r211, [%rd6+16];
	xor.b32  	%r333, %r333, %r211;
$L__BB2_9:
	and.b32  	%r213, %r203, 2;
	setp.eq.s32 	%p6, %r213, 0;
	@%p6 bra 	$L__BB2_11;
	ld.global.u32 	%r214, [%rd6+20];
	xor.b32  	%r337, %r337, %r214;
	ld.global.u32 	%r215, [%rd6+24];
	xor.b32  	%r336, %r336, %r215;
	ld.global.u32 	%r216, [%rd6+28];
	xor.b32  	%r335, %r335, %r216;
	ld.global.u32 	%r217, [%rd6+32];
	xor.b32  	%r334, %r334, %r217;
	ld.global.u32 	%r218, [%rd6+36];
	xor.b32  	%r333, %r333, %r218;
$L__BB2_11:
	and.b32  	%r220, %r203, 4;
	setp.eq.s32 	%p7, %r220, 0;
	@%p7 bra 	$L__BB2_13;
	ld.global.u32 	%r221, [%rd6+40];
	xor.b32  	%r337, %r337, %r221;
	ld.global.u32 	%r222, [%rd6+44];
	xor.b32  	%r336, %r336, %r222;
	ld.global.u32 	%r223, [%rd6+48];
	xor.b32  	%r335, %r335, %r223;
	ld.global.u32 	%r224, [%rd6+52];
	xor.b32  	%r334, %r334, %r224;
	ld.global.u32 	%r225, [%rd6+56];
	xor.b32  	%r333, %r333, %r225;
$L__BB2_13:
	and.b32  	%r227, %r203, 8;
	setp.eq.s32 	%p8, %r227, 0;
	@%p8 bra 	$L__BB2_15;
	ld.global.u32 	%r228, [%rd6+60];
	xor.b32  	%r337, %r337, %r228;
	ld.global.u32 	%r229, [%rd6+64];
	xor.b32  	%r336, %r336, %r229;
	ld.global.u32 	%r230, [%rd6+68];
	xor.b32  	%r335, %r335, %r230;
	ld.global.u32 	%r231, [%rd6+72];
	xor.b32  	%r334, %r334, %r231;
	ld.global.u32 	%r232, [%rd6+76];
	xor.b32  	%r333, %r333, %r232;
$L__BB2_15:
	and.b32  	%r234, %r203, 16;
	setp.eq.s32 	%p9, %r234, 0;
	@%p9 bra 	$L__BB2_17;
	ld.global.u32 	%r235, [%rd6+80];
	xor.b32  	%r337, %r337, %r235;
	ld.global.u32 	%r236, [%rd6+84];
	xor.b32  	%r336, %r336, %r236;
	ld.global.u32 	%r237, [%rd6+88];
	xor.b32  	%r335, %r335, %r237;
	ld.global.u32 	%r238, [%rd6+92];
	xor.b32  	%r334, %r334, %r238;
	ld.global.u32 	%r239, [%rd6+96];
	xor.b32  	%r333, %r333, %r239;
$L__BB2_17:
	and.b32  	%r241, %r203, 32;
	setp.eq.s32 	%p10, %r241, 0;
	@%p10 bra 	$L__BB2_19;
	ld.global.u32 	%r242, [%rd6+100];
	xor.b32  	%r337, %r337, %r242;
	ld.global.u32 	%r243, [%rd6+104];
	xor.b32  	%r336, %r336, %r243;
	ld.global.u32 	%r244, [%rd6+108];
	xor.b32  	%r335, %r335, %r244;
	ld.global.u32 	%r245, [%rd6+112];
	xor.b32  	%r334, %r334, %r245;
	ld.global.u32 	%r246, [%rd6+116];
	xor.b32  	%r333, %r333, %r246;
$L__BB2_19:
	and.b32  	%r248, %r203, 64;
	setp.eq.s32 	%p11, %r248, 0;
	@%p11 bra 	$L__BB2_21;
	ld.global.u32 	%r249, [%rd6+120];
	xor.b32  	%r337, %r337, %r249;
	ld.global.u32 	%r250, [%rd6+124];
	xor.b32  	%r336, %r336, %r250;
	ld.global.u32 	%r251, [%rd6+128];
	xor.b32  	%r335, %r335, %r251;
	ld.global.u32 	%r252, [%rd6+132];
	xor.b32  	%r334, %r334, %r252;
	ld.global.u32 	%r253, [%rd6+136];
	xor.b32  	%r333, %r333, %r253;
$L__BB2_21:
	and.b32  	%r255, %r203, 128;
	setp.eq.s32 	%p12, %r255, 0;
	@%p12 bra 	$L__BB2_23;
	ld.global.u32 	%r256, [%rd6+140];
	xor.b32  	%r337, %r337, %r256;
	ld.global.u32 	%r257, [%rd6+144];
	xor.b32  	%r336, %r336, %r257;
	ld.global.u32 	%r258, [%rd6+148];
	xor.b32  	%r335, %r335, %r258;
	ld.global.u32 	%r259, [%rd6+152];
	xor.b32  	%r334, %r334, %r259;
	ld.global.u32 	%r260, [%rd6+156];
	xor.b32  	%r333, %r333, %r260;
$L__BB2_23:
	and.b32  	%r262, %r203, 256;
	setp.eq.s32 	%p13, %r262, 0;
	@%p13 bra 	$L__BB2_25;
	ld.global.u32 	%r263, [%rd6+160];
	xor.b32  	%r337, %r337, %r263;
	ld.global.u32 	%r264, [%rd6+164];
	xor.b32  	%r336, %r336, %r264;
	ld.global.u32 	%r265, [%rd6+168];
	xor.b32  	%r335, %r335, %r265;
	ld.global.u32 	%r266, [%rd6+172];
	xor.b32  	%r334, %r334, %r266;
	ld.global.u32 	%r267, [%rd6+176];
	xor.b32  	%r333, %r333, %r267;
$L__BB2_25:
	and.b32  	%r269, %r203, 512;
	setp.eq.s32 	%p14, %r269, 0;
	@%p14 bra 	$L__BB2_27;
	ld.global.u32 	%r270, [%rd6+180];
	xor.b32  	%r337, %r337, %r270;
	ld.global.u32 	%r271, [%rd6+184];
	xor.b32  	%r336, %r336, %r271;
	ld.global.u32 	%r272, [%rd6+188];
	xor.b32  	%r335, %r335, %r272;
	ld.global.u32 	%r273, [%rd6+192];
	xor.b32  	%r334, %r334, %r273;
	ld.global.u32 	%r274, [%rd6+196];
	xor.b32  	%r333, %r333, %r274;
$L__BB2_27:
	and.b32  	%r276, %r203, 1024;
	setp.eq.s32 	%p15, %r276, 0;
	@%p15 bra 	$L__BB2_29;
	ld.global.u32 	%r277, [%rd6+200];
	xor.b32  	%r337, %r337, %r277;
	ld.global.u32 	%r278, [%rd6+204];
	xor.b32  	%r336, %r336, %r278;
	ld.global.u32 	%r279, [%rd6+208];
	xor.b32  	%r335, %r335, %r279;
	ld.global.u32 	%r280, [%rd6+212];
	xor.b32  	%r334, %r334, %r280;
	ld.global.u32 	%r281, [%rd6+216];
	xor.b32  	%r333, %r333, %r281;
$L__BB2_29:
	and.b32  	%r283, %r203, 2048;
	setp.eq.s32 	%p16, %r283, 0;
	@%p16 bra 	$L__BB2_31;
	ld.global.u32 	%r284, [%rd6+220];
	xor.b32  	%r337, %r337, %r284;
	ld.global.u32 	%r285, [%rd6+224];
	xor.b32  	%r336, %r336, %r285;
	ld.global.u32 	%r286, [%rd6+228];
	xor.b32  	%r335, %r335, %r286;
	ld.global.u32 	%r287, [%rd6+232];
	xor.b32  	%r334, %r334, %r287;
	ld.global.u32 	%r288, [%rd6+236];
	xor.b32  	%r333, %r333, %r288;
$L__BB2_31:
	and.b32  	%r290, %r203, 4096;
	setp.eq.s32 	%p17, %r290, 0;
	@%p17 bra 	$L__BB2_33;
	ld.global.u32 	%r291, [%rd6+240];
	xor.b32  	%r337, %r337, %r291;
	ld.global.u32 	%r292, [%rd6+244];
	xor.b32  	%r336, %r336, %r292;
	ld.global.u32 	%r293, [%rd6+248];
	xor.b32  	%r335, %r335, %r293;
	ld.global.u32 	%r294, [%rd6+252];
	xor.b32  	%r334, %r334, %r294;
	ld.global.u32 	%r295, [%rd6+256];
	xor.b32  	%r333, %r333, %r295;
$L__BB2_33:
	and.b32  	%r297, %r203, 8192;
	setp.eq.s32 	%p18, %r297, 0;
	@%p18 bra 	$L__BB2_35;
	ld.global.u32 	%r298, [%rd6+260];
	xor.b32  	%r337, %r337, %r298;
	ld.global.u32 	%r299, [%rd6+264];
	xor.b32  	%r336, %r336, %r299;
	ld.global.u32 	%r300, [%rd6+268];
	xor.b32  	%r335, %r335, %r300;
	ld.global.u32 	%r301, [%rd6+272];
	xor.b32  	%r334, %r334, %r301;
	ld.global.u32 	%r302, [%rd6+276];
	xor.b32  	%r333, %r333, %r302;
$L__BB2_35:
	and.b32  	%r304, %r203, 16384;
	setp.eq.s32 	%p19, %r304, 0;
	@%p19 bra 	$L__BB2_37;
	ld.global.u32 	%r305, [%rd6+280];
	xor.b32  	%r337, %r337, %r305;
	ld.global.u32 	%r306, [%rd6+284];
	xor.b32  	%r336, %r336, %r306;
	ld.global.u32 	%r307, [%rd6+288];
	xor.b32  	%r335, %r335, %r307;
	ld.global.u32 	%r308, [%rd6+292];
	xor.b32  	%r334, %r334, %r308;
	ld.global.u32 	%r309, [%rd6+296];
	xor.b32  	%r333, %r333, %r309;
$L__BB2_37:
	and.b32  	%r311, %r203, 32768;
	setp.eq.s32 	%p20, %r311, 0;
	@%p20 bra 	$L__BB2_39;
	ld.global.u32 	%r312, [%rd6+300];
	xor.b32  	%r337, %r337, %r312;
	ld.global.u32 	%r313, [%rd6+304];
	xor.b32  	%r336, %r336, %r313;
	ld.global.u32 	%r314, [%rd6+308];
	xor.b32  	%r335, %r335, %r314;
	ld.global.u32 	%r315, [%rd6+312];
	xor.b32  	%r334, %r334, %r315;
	ld.global.u32 	%r316, [%rd6+316];
	xor.b32  	%r333, %r333, %r316;
$L__BB2_39:
	add.s32 	%r332, %r332, 16;
	setp.ne.s32 	%p21, %r332, 32;
	@%p21 bra 	$L__BB2_7;
	mad.lo.s32 	%r317, %r326, -31, %r12;
	add.s32 	%r326, %r317, 1;
	setp.ne.s32 	%p22, %r326, 5;
	@%p22 bra 	$L__BB2_6;
	st.global.u32 	[%rd2+4], %r337;
	st.global.u32 	[%rd2+8], %r336;
	st.global.u32 	[%rd2+12], %r335;
	st.global.u32 	[%rd2+16], %r334;
	st.global.u32 	[%rd2+20], %r333;
	add.s32 	%r320, %r320, 1;
	setp.lt.u32 	%p23, %r320, %r3;
	@%p23 bra 	$L__BB2_5;
$L__BB2_42:
	shr.u64 	%rd7, %rd18, 2;
	add.s32 	%r319, %r319, 1;
	setp.gt.u64 	%p24, %rd18, 3;
	mov.u64 	%rd18, %rd7;
	@%p24 bra 	$L__BB2_3;
$L__BB2_43:
	mov.b32 	%r318, 0;
	st.global.v2.u32 	[%rd2+24], {%r318, %r318};
	st.global.u32 	[%rd2+32], %r318;
	mov.b64 	%rd17, 0;
	st.global.u64 	[%rd2+40], %rd17;
$L__BB2_44:
	ret;

}
	// .globl	_Z30calculate_magnetization_kernelPbPf
.visible .entry _Z30calculate_magnetization_kernelPbPf(
	.param .u64 .ptr .align 1 _Z30calculate_magnetization_kernelPbPf_param_0,
	.param .u64 .ptr .align 1 _Z30calculate_magnetization_kernelPbPf_param_1
)
{
	.reg .pred 	%p<3>;
	.reg .b16 	%rs<2>;
	.reg .b32 	%r<5>;
	.reg .b32 	%f<3>;
	.reg .b64 	%rd<7>;

	ld.param.u64 	%rd1, [_Z30calculate_magnetization_kernelPbPf_param_0];
	ld.param.u64 	%rd2, [_Z30calculate_magnetization_kernelPbPf_param_1];
	mov.u32 	%r2, %ctaid.x;
	mov.u32 	%r3, %ntid.x;
	mov.u32 	%r4, %tid.x;
	mad.lo.s32 	%r1, %r2, %r3, %r4;
	setp.gt.s32 	%p1, %r1, 65535;
	@%p1 bra 	$L__BB3_2;
	cvta.to.global.u64 	%rd3, %rd1;
	cvta.to.global.u64 	%rd4, %rd2;
	cvt.s64.s32 	%rd5, %r1;
	add.s64 	%rd6, %rd3, %rd5;
	ld.global.u8 	%rs1, [%rd6];
	setp.eq.s16 	%p2, %rs1, 0;
	selp.f32 	%f1, 0fBF800000, 0f3F800000, %p2;
	atom.global.add.f32 	%f2, [%rd4], %f1;
$L__BB3_2:
	ret;

}


// ===== COMPILED SASS (sm_100) =====

	.target	sm_100

	.elftype	@"ET_EXEC"


//--------------------- .note.nv.tkinfo           --------------------------
	.section	.note.nv.tkinfo,"",@"SHT_NOTE"
	.sectionflags	@"SHF_NOTE_NV_TKINFO"
	.tkinfo
        /*0018*/ 	.word	0x00000002
        /*0030*/ 	.string	""
        /*0030*/ 	.string	"ptxas"
        /*0030*/ 	.string	"Cuda compilation tools, release 13.0, V13.0.88"
        /*0030*/ 	.string	"Build cuda_13.0.r13.0/compiler.36424714_0"
        /*0030*/ 	.string	"-arch sm_100 -m 64 "



//--------------------- .note.nv.cuinfo           --------------------------
	.section	.note.nv.cuinfo,"",@"SHT_NOTE"
	.sectionflags	@"SHF_NOTE_NV_CUINFO"
        /*0018*/ 	.short	0x0002
        /*001a*/ 	.short	0x0064
        /*001c*/ 	.short	0x0082
	.zero		2


//--------------------- .nv.info                  --------------------------
	.section	.nv.info,"",@"SHT_CUDA_INFO"
	.align	4


	//----- nvinfo : EIATTR_REGCOUNT
	.align		4
        /*0000*/ 	.byte	0x04, 0x2f
        /*0002*/ 	.short	(.L_10 - .L_9)
	.align		4
.L_9:
        /*0004*/ 	.word	index@(_Z10flip_spinsPbPfS0_P17curandStateXORWOWb)
        /*0008*/ 	.word	0x00000017


	//----- nvinfo : EIATTR_FRAME_SIZE
	.align		4
.L_10:
        /*000c*/ 	.byte	0x04, 0x11
        /*000e*/ 	.short	(.L_12 - .L_11)
	.align		4
.L_11:
        /*0010*/ 	.word	index@(_Z10flip_spinsPbPfS0_P17curandStateXORWOWb)
        /*0014*/ 	.word	0x00000000


	//----- nvinfo : EIATTR_REGCOUNT
	.align		4
.L_12:
        /*0018*/ 	.byte	0x04, 0x2f
        /*001a*/ 	.short	(.L_14 - .L_13)
	.align		4
.L_13:
        /*001c*/ 	.word	index@(_Z25initialize_lattice_kernelPbP17curandStateXORWOW)
        /*0020*/ 	.word	0x00000012


	//----- nvinfo : EIATTR_FRAME_SIZE
	.align		4
.L_14:
        /*0024*/ 	.byte	0x04, 0x11
        /*0026*/ 	.short	(.L_16 - .L_15)
	.align		4
.L_15:
        /*0028*/ 	.word	index@(_Z25initialize_lattice_kernelPbP17curandStateXORWOW)
        /*002c*/ 	.word	0x00000000


	//----- nvinfo : EIATTR_REGCOUNT
	.align		4
.L_16:
        /*0030*/ 	.byte	0x04, 0x2f
        /*0032*/ 	.short	(.L_18 - .L_17)
	.align		4
.L_17:
        /*0034*/ 	.word	index@(_Z17setup_rand_kernelP17curandStateXORWOWm)
        /*0038*/ 	.word	0x0000001f


	//----- nvinfo : EIATTR_FRAME_SIZE
	.align		4
.L_18:
        /*003c*/ 	.byte	0x04, 0x11
        /*003e*/ 	.short	(.L_20 - .L_19)
	.align		4
.L_19:
        /*0040*/ 	.word	index@(_Z17setup_rand_kernelP17curandStateXORWOWm)
        /*0044*/ 	.word	0x00000000


	//----- nvinfo : EIATTR_REGCOUNT
	.align		4
.L_20:
        /*0048*/ 	.byte	0x04, 0x2f
        /*004a*/ 	.short	(.L_22 - .L_21)
	.align		4
.L_21:
        /*004c*/ 	.word	index@(_Z30calculate_magnetization_kernelPbPf)
        /*0050*/ 	.word	0x0000000a


	//----- nvinfo : EIATTR_FRAME_SIZE
	.align		4
.L_22:
        /*0054*/ 	.byte	0x04, 0x11
        /*0056*/ 	.short	(.L_24 - .L_23)
	.align		4
.L_23:
        /*0058*/ 	.word	index@(_Z30calculate_magnetization_kernelPbPf)
        /*005c*/ 	.word	0x00000000


	//----- nvinfo : EIATTR_MIN_STACK_SIZE
	.align		4
.L_24:
        /*0060*/ 	.byte	0x04, 0x12
        /*0062*/ 	.short	(.L_26 - .L_25)
	.align		4
.L_25:
        /*0064*/ 	.word	index@(_Z30calculate_magnetization_kernelPbPf)
        /*0068*/ 	.word	0x00000000


	//----- nvinfo : EIATTR_MIN_STACK_SIZE
	.align		4
.L_26:
        /*006c*/ 	.byte	0x04, 0x12
        /*006e*/ 	.short	(.L_28 - .L_27)
	.align		4
.L_27:
        /*0070*/ 	.word	index@(_Z17setup_rand_kernelP17curandStateXORWOWm)
        /*0074*/ 	.word	0x00000000


	//----- nvinfo : EIATTR_MIN_STACK_SIZE
	.align		4
.L_28:
        /*0078*/ 	.byte	0x04, 0x12
        /*007a*/ 	.short	(.L_30 - .L_29)
	.align		4
.L_29:
        /*007c*/ 	.word	index@(_Z25initialize_lattice_kernelPbP17curandStateXORWOW)
        /*0080*/ 	.word	0x00000000


	//----- nvinfo : EIATTR_MIN_STACK_SIZE
	.align		4
.L_30:
        /*0084*/ 	.byte	0x04, 0x12
        /*0086*/ 	.short	(.L_32 - .L_31)
	.align		4
.L_31:
        /*0088*/ 	.word	index@(_Z10flip_spinsPbPfS0_P17curandStateXORWOWb)
        /*008c*/ 	.word	0x00000000
.L_32:


//--------------------- .nv.compat                --------------------------
	.section	.nv.compat,"",@"SHT_CUDA_COMPAT_INFO"
	.align	4
        /*0000*/ 	.byte	0x02, 0x09, 0x00, 0x00, 0x02, 0x02, 0x01, 0x00, 0x02, 0x05, 0x05, 0x00, 0x03, 0x07, 0x01, 0x01
        /*0010*/ 	.byte	0x02, 0x03, 0x00, 0x00, 0x02, 0x06, 0x01, 0x00, 0x04, 0x0b, 0x08, 0x00, 0x01, 0x00, 0x00, 0x00
        /*0020*/ 	.byte	0x00, 0x00, 0x00, 0x00


//--------------------- .nv.info._Z30calculate_magnetization_kernelPbPf --------------------------
	.section	.nv.info._Z30calculate_magnetization_kernelPbPf,"",@"SHT_CUDA_INFO"
	.sectionflags	@""
	.align	4


	//----- nvinfo : EIATTR_CUDA_API_VERSION
	.align		4
        /*0000*/ 	.byte	0x04, 0x37
        /*0002*/ 	.short	(.L_34 - .L_33)
.L_33:
        /*0004*/ 	.word	0x00000082


	//----- nvinfo : EIATTR_KPARAM_INFO
	.align		4
.L_34:
        /*0008*/ 	.byte	0x04, 0x17
        /*000a*/ 	.short	(.L_36 - .L_35)
.L_35:
        /*000c*/ 	.word	0x00000000
        /*0010*/ 	.short	0x0001
        /*0012*/ 	.short	0x0008
        /*0014*/ 	.byte	0x00, 0xf5, 0x21, 0x00


	//----- nvinfo : EIATTR_KPARAM_INFO
	.align		4
.L_36:
        /*0018*/ 	.byte	0x04, 0x17
        /*001a*/ 	.short	(.L_38 - .L_37)
.L_37:
        /*001c*/ 	.word	0x00000000
        /*0020*/ 	.short	0x0000
        /*0022*/ 	.short	0x0000
        /*0024*/ 	.byte	0x00, 0xf5, 0x21, 0x00


	//----- nvinfo : EIATTR_SPARSE_MMA_MASK
	.align		4
.L_38:
        /*0028*/ 	.byte	0x03, 0x50
        /*002a*/ 	.short	0x0000


	//----- nvinfo : EIATTR_MAXREG_COUNT
	.align		4
        /*002c*/ 	.byte	0x03, 0x1b
        /*002e*/ 	.short	0x00ff


	//----- nvinfo : EIATTR_MERCURY_ISA_VERSION
	.align		4
        /*0030*/ 	.byte	0x03, 0x5f
        /*0032*/ 	.short	0x0101


	//----- nvinfo : EIATTR_VRC_CTA_INIT_COUNT
	.align		4
        /*0034*/ 	.byte	0x02, 0x4a
	.zero		1
	.zero		1


	//----- nvinfo : EIATTR_EXIT_INSTR_OFFSETS
	.align		4
        /*0038*/ 	.byte	0x04, 0x1c
        /*003a*/ 	.short	(.L_40 - .L_39)


	//   ....[0]....
.L_39:
        /*003c*/ 	.word	0x00000060


	//   ....[1]....
        /*0040*/ 	.word	0x00000110


	//----- nvinfo : EIATTR_CBANK_PARAM_SIZE
	.align		4
.L_40:
        /*0044*/ 	.byte	0x03, 0x19
        /*0046*/ 	.short	0x0010


	//----- nvinfo : EIATTR_PARAM_CBANK
	.align		4
        /*0048*/ 	.byte	0x04, 0x0a
        /*004a*/ 	.short	(.L_42 - .L_41)
	.align		4
.L_41:
        /*004c*/ 	.word	index@(.nv.constant0._Z30calculate_magnetization_kernelPbPf)
        /*0050*/ 	.short	0x0380
        /*0052*/ 	.short	0x0010


	//----- nvinfo : EIATTR_SW_WAR
	.align		4
.L_42:
        /*0054*/ 	.byte	0x04, 0x36
        /*0056*/ 	.short	(.L_44 - .L_43)
.L_43:
        /*0058*/ 	.word	0x00000008
.L_44:


//--------------------- .nv.info._Z17setup_rand_kernelP17curandStateXORWOWm --------------------------
	.section	.nv.info._Z17setup_rand_kernelP17curandStateXORWOWm,"",@"SHT_CUDA_INFO"
	.sectionflags	@""
	.align	4


	//----- nvinfo : EIATTR_CUDA_API_VERSION
	.align		4
        /*0000*/ 	.byte	0x04, 0x37
        /*0002*/ 	.short	(.L_46 - .L_45)
.L_45:
        /*0004*/ 	.word	0x00000082


	//----- nvinfo : EIATTR_KPARAM_INFO
	.align		4
.L_46:
        /*0008*/ 	.byte	0x04, 0x17
        /*000a*/ 	.short	(.L_48 - .L_47)
.L_47:
        /*000c*/ 	.word	0x00000000
        /*0010*/ 	.short	0x0001
        /*0012*/ 	.short	0x0008
        /*0014*/ 	.byte	0x00, 0xf0, 0x21, 0x00


	//----- nvinfo : EIATTR_KPARAM_INFO
	.align		4
.L_48:
        /*0018*/ 	.byte	0x04, 0x17
        /*001a*/ 	.short	(.L_50 - .L_49)
.L_49:
        /*001c*/ 	.word	0x00000000
        /*0020*/ 	.short	0x0000
        /*0022*/ 	.short	0x0000
        /*0024*/ 	.byte	0x00, 0xf5, 0x21, 0x00


	//----- nvinfo : EIATTR_SPARSE_MMA_MASK
	.align		4
.L_50:
        /*0028*/ 	.byte	0x03, 0x50
        /*002a*/ 	.short	0x0000


	//----- nvinfo : EIATTR_MAXREG_COUNT
	.align		4
        /*002c*/ 	.byte	0x03, 0x1b
        /*002e*/ 	.short	0x00ff


	//----- nvinfo : EIATTR_MERCURY_ISA_VERSION
	.align		4
        /*0030*/ 	.byte	0x03, 0x5f
        /*0032*/ 	.short	0x0101


	//----- nvinfo : EIATTR_VRC_CTA_INIT_COUNT
	.align		4
        /*0034*/ 	.byte	0x02, 0x4a
	.zero		1
	.zero		1


	//----- nvinfo : EIATTR_EXIT_INSTR_OFFSETS
	.align		4
        /*0038*/ 	.byte	0x04, 0x1c
        /*003a*/ 	.short	(.L_52 - .L_51)


	//   ....[0]....
.L_51:
        /*003c*/ 	.word	0x00000060


	//   ....[1]....
        /*0040*/ 	.word	0x00000ef0


	//----- nvinfo : EIATTR_CRS_STACK_SIZE
	.align		4
.L_52:
        /*0044*/ 	.byte	0x04, 0x1e
        /*0046*/ 	.short	(.L_54 - .L_53)
.L_53:
        /*0048*/ 	.word	0x00000000


	//----- nvinfo : EIATTR_CBANK_PARAM_SIZE
	.align		4
.L_54:
        /*004c*/ 	.byte	0x03, 0x19
        /*004e*/ 	.short	0x0010


	//----- nvinfo : EIATTR_PARAM_CBANK
	.align		4
        /*0050*/ 	.byte	0x04, 0x0a
        /*0052*/ 	.short	(.L_56 - .L_55)
	.align		4
.L_55:
        /*0054*/ 	.word	index@(.nv.constant0._Z17setup_rand_kernelP17curandStateXORWOWm)
        /*0058*/ 	.short	0x0380
        /*005a*/ 	.short	0x0010


	//----- nvinfo : EIATTR_SW_WAR
	.align		4
.L_56:
        /*005c*/ 	.byte	0x04, 0x36
        /*005e*/ 	.short	(.L_58 - .L_57)
.L_57:
        /*0060*/ 	.word	0x00000008
.L_58:


//--------------------- .nv.info._Z25initialize_lattice_kernelPbP17curandStateXORWOW --------------------------
	.section	.nv.info._Z25initialize_lattice_kernelPbP17curandStateXORWOW,"",@"SHT_CUDA_INFO"
	.sectionflags	@""
	.align	4


	//----- nvinfo : EIATTR_CUDA_API_VERSION
	.align		4
        /*0000*/ 	.byte	0x04, 0x37
        /*0002*/ 	.short	(.L_60 - .L_59)
.L_59:
        /*0004*/ 	.word	0x00000082


	//----- nvinfo : EIATTR_KPARAM_INFO
	.align		4
.L_60:
        /*0008*/ 	.byte	0x04, 0x17
        /*000a*/ 	.short	(.L_62 - .L_61)
.L_61:
        /*000c*/ 	.word	0x00000000
        /*0010*/ 	.short	0x0001
        /*0012*/ 	.short	0x0008
        /*0014*/ 	.byte	0x00, 0xf5, 0x21, 0x00


	//----- nvinfo : EIATTR_KPARAM_INFO
	.align		4
.L_62:
        /*0018*/ 	.byte	0x04, 0x17
        /*001a*/ 	.short	(.L_64 - .L_63)
.L_63:
        /*001c*/ 	.word	0x00000000
        /*0020*/ 	.short	0x0000
        /*0022*/ 	.short	0x0000
        /*0024*/ 	.byte	0x00, 0xf5, 0x21, 0x00


	//----- nvinfo : EIATTR_SPARSE_MMA_MASK
	.align		4
.L_64:
        /*0028*/ 	.byte	0x03, 0x50
        /*002a*/ 	.short	0x0000


	//----- nvinfo : EIATTR_MAXREG_COUNT
	.align		4
        /*002c*/ 	.byte	0x03, 0x1b
        /*002e*/ 	.short	0x00ff


	//----- nvinfo : EIATTR_MERCURY_ISA_VERSION
	.align		4
        /*0030*/ 	.byte	0x03, 0x5f
        /*0032*/ 	.short	0x0101


	//----- nvinfo : EIATTR_VRC_CTA_INIT_COUNT
	.align		4
        /*0034*/ 	.byte	0x02, 0x4a
	.zero		1
	.zero		1


	//----- nvinfo : EIATTR_EXIT_INSTR_OFFSETS
	.align		4
        /*0038*/ 	.byte	0x04, 0x1c
        /*003a*/ 	.short	(.L_66 - .L_65)


	//   ....[0]....
.L_65:
        /*003c*/ 	.word	0x00000060


	//   ....[1]....
        /*0040*/ 	.word	0x00000250


	//----- nvinfo : EIATTR_CBANK_PARAM_SIZE
	.align		4
.L_66:
        /*0044*/ 	.byte	0x03, 0x19
        /*0046*/ 	.short	0x0010


	//----- nvinfo : EIATTR_PARAM_CBANK
	.align		4
        /*0048*/ 	.byte	0x04, 0x0a
        /*004a*/ 	.short	(.L_68 - .L_67)
	.align		4
.L_67:
        /*004c*/ 	.word	index@(.nv.constant0._Z25initialize_lattice_kernelPbP17curandStateXORWOW)
        /*0050*/ 	.short	0x0380
        /*0052*/ 	.short	0x0010


	//----- nvinfo : EIATTR_SW_WAR
	.align		4
.L_68:
        /*0054*/ 	.byte	0x04, 0x36
        /*0056*/ 	.short	(.L_70 - .L_69)
.L_69:
        /*0058*/ 	.word	0x00000008
.L_70:


//--------------------- .nv.info._Z10flip_spinsPbPfS0_P17curandStateXORWOWb --------------------------
	.section	.nv.info._Z10flip_spinsPbPfS0_P17curandStateXORWOWb,"",@"SHT_CUDA_INFO"
	.sectionflags	@""
	.align	4


	//----- nvinfo : EIATTR_CUDA_API_VERSION
	.align		4
        /*0000*/ 	.byte	0x04, 0x37
        /*0002*/ 	.short	(.L_72 - .L_71)
.L_71:
        /*0004*/ 	.word	0x00000082


	//----- nvinfo : EIATTR_KPARAM_INFO
	.align		4
.L_72:
        /*0008*/ 	.byte	0x04, 0x17
        /*000a*/ 	.short	(.L_74 - .L_73)
.L_73:
        /*000c*/ 	.word	0x00000000
        /*0010*/ 	.short	0x0004
        /*0012*/ 	.short	0x0020
        /*0014*/ 	.byte	0x00, 0xf0, 0x05, 0x00


	//----- nvinfo : EIATTR_KPARAM_INFO
	.align		4
.L_74:
        /*0018*/ 	.byte	0x04, 0x17
        /*001a*/ 	.short	(.L_76 - .L_75)
.L_75:
        /*001c*/ 	.word	0x00000000
        /*0020*/ 	.short	0x0003
        /*0022*/ 	.short	0x0018
        /*0024*/ 	.byte	0x00, 0xf5, 0x21, 0x00


	//----- nvinfo : EIATTR_KPARAM_INFO
	.align		4
.L_76:
        /*0028*/ 	.byte	0x04, 0x17
        /*002a*/ 	.short	(.L_78 - .L_77)
.L_77:
        /*002c*/ 	.word	0x00000000
        /*0030*/ 	.short	0x0002
        /*0032*/ 	.short	0x0010
        /*0034*/ 	.byte	0x00, 0xf5, 0x21, 0x00


	//----- nvinfo : EIATTR_KPARAM_INFO
	.align		4
.L_78:
        /*0038*/ 	.byte	0x04, 0x17
        /*003a*/ 	.short	(.L_80 - .L_79)
.L_79:
        /*003c*/ 	.word	0x00000000
        /*0040*/ 	.short	0x0001
        /*0042*/ 	.short	0x0008
        /*0044*/ 	.byte	0x00, 0xf5, 0x21, 0x00


	//----- nvinfo : EIATTR_KPARAM_INFO
	.align		4
.L_80:
        /*0048*/ 	.byte	0x04, 0x17
        /*004a*/ 	.short	(.L_82 - .L_81)
.L_81:
        /*004c*/ 	.word	0x00000000
        /*0050*/ 	.short	0x0000
        /*0052*/ 	.short	0x0000
        /*0054*/ 	.byte	0x00, 0xf5, 0x21, 0x00


	//----- nvinfo : EIATTR_SPARSE_MMA_MASK
	.align		4
.L_82:
        /*0058*/ 	.byte	0x03, 0x50
        /*005a*/ 	.short	0x0000


	//----- nvinfo : EIATTR_MAXREG_COUNT
	.align		4
        /*005c*/ 	.byte	0x03, 0x1b
        /*005e*/ 	.short	0x00ff


	//----- nvinfo : EIATTR_MERCURY_ISA_VERSION
	.align		4
        /*0060*/ 	.byte	0x03, 0x5f
        /*0062*/ 	.short	0x0101


	//----- nvinfo : EIATTR_VRC_CTA_INIT_COUNT
	.align		4
        /*0064*/ 	.byte	0x02, 0x4a
	.zero		1
	.zero		1


	//----- nvinfo : EIATTR_EXIT_INSTR_OFFSETS
	.align		4
        /*0068*/ 	.byte	0x04, 0x1c
        /*006a*/ 	.short	(.L_84 - .L_83)


	//   ....[0]....
.L_83:
        /*006c*/ 	.word	0x00000060


	//   ....[1]....
        /*0070*/ 	.word	0x00000110


	//   ....[2]....
        /*0074*/ 	.word	0x000006a0


	//   ....[3]....
        /*0078*/ 	.word	0x000006f0


	//   ....[4]....
        /*007c*/ 	.word	0x00000730


	//   ....[5]....
        /*0080*/ 	.word	0x000007c0


	//----- nvinfo : EIATTR_CRS_STACK_SIZE
	.align		4
.L_84:
        /*0084*/ 	.byte	0x04, 0x1e
        /*0086*/ 	.short	(.L_86 - .L_85)
.L_85:
        /*0088*/ 	.word	0x00000000


	//----- nvinfo : EIATTR_CBANK_PARAM_SIZE
	.align		4
.L_86:
        /*008c*/ 	.byte	0x03, 0x19
        /*008e*/ 	.short	0x0021


	//----- nvinfo : EIATTR_PARAM_CBANK
	.align		4
        /*0090*/ 	.byte	0x04, 0x0a
        /*0092*/ 	.short	(.L_88 - .L_87)
	.align		4
.L_87:
        /*0094*/ 	.word	index@(.nv.constant0._Z10flip_spinsPbPfS0_P17curandStateXORWOWb)
        /*0098*/ 	.short	0x0380
        /*009a*/ 	.short	0x0021


	//----- nvinfo : EIATTR_SW_WAR
	.align		4
.L_88:
        /*009c*/ 	.byte	0x04, 0x36
        /*009e*/ 	.short	(.L_90 - .L_89)
.L_89:
        /*00a0*/ 	.word	0x00000008
.L_90:


//--------------------- .nv.callgraph             --------------------------
	.section	.nv.callgraph,"",@"SHT_CUDA_CALLGRAPH"
	.align	4
	.sectionentsize	8
	.align		4
        /*0000*/ 	.word	0x00000000
	.align		4
        /*0004*/ 	.word	0xffffffff
	.align		4
        /*0008*/ 	.word	0x00000000
	.align		4
        /*000c*/ 	.word	0xfffffffe
	.align		4
        /*0010*/ 	.word	0x00000000
	.align		4
        /*0014*/ 	.word	0xfffffffd
	.align		4
        /*0018*/ 	.word	0x00000000
	.align		4
        /*001c*/ 	.word	0xfffffffc


//--------------------- .nv.constant4             --------------------------
	.section	.nv.constant4,"a",@progbits
	.align	8
	.align		8
.nv.constant4:
        /*0000*/ 	.dword	precalc_xorwow_matrix
	.align		8
        /*0008*/ 	.dword	precalc_xorwow_offset_matrix
	.align		8
        /*0010*/ 	.dword	mrg32k3aM1
	.align		8
        /*0018*/ 	.dword	mrg32k3aM2
	.align		8
        /*0020*/ 	.dword	mrg32k3aM1SubSeq
	.align		8
        /*0028*/ 	.dword	mrg32k3aM2SubSeq
	.align		8
        /*0030*/ 	.dword	mrg32k3aM1Seq
	.align		8
        /*0038*/ 	.dword	mrg32k3aM2Seq


//--------------------- .nv.constant3             --------------------------
	.section	.nv.constant3,"a",@progbits
	.align	8
.nv.constant3:
	.type		__cr_lgamma_table,@object
	.size		__cr_lgamma_table,(.L_8 - __cr_lgamma_table)
__cr_lgamma_table:
        /*0000*/ 	.byte	0x00, 0x00, 0x00, 0x00, 0x00, 0x00, 0x00, 0x00, 0x00, 0x00, 0x00, 0x00, 0x00, 0x00, 0x00, 0x00
        /*0010*/ 	.byte	0xef, 0x39, 0xfa, 0xfe, 0x42, 0x2e, 0xe6, 0x3f, 0x02, 0x20, 0x2a, 0xfa, 0x0b, 0xab, 0xfc, 0x3f
        /*0020*/ 	.byte	0xf9, 0x2c, 0x92, 0x7c, 0xa7, 0x6c, 0x09, 0x40, 0xc9, 0x79, 0x44, 0x3c, 0x64, 0x26, 0x13, 0x40
        /*0030*/ 	.byte	0xca, 0x01, 0xcf, 0x3a, 0x27, 0x51, 0x1a, 0x40, 0x30, 0xcc, 0x2d, 0xf3, 0xe1, 0x0c, 0x21, 0x40
        /*0040*/ 	.byte	0x0d, 0xb7, 0xfc, 0x82, 0x8e, 0x35, 0x25, 0x40
.L_8:


//--------------------- .text._Z30calculate_magnetization_kernelPbPf --------------------------
	.section	.text._Z30calculate_magnetization_kernelPbPf,"ax",@progbits
	.align	128
        .global         _Z30calculate_magnetization_kernelPbPf
        .type           _Z30calculate_magnetization_kernelPbPf,@function
        .size           _Z30calculate_magnetization_kernelPbPf,(.L_x_15 - _Z30calculate_magnetization_kernelPbPf)
        .other          _Z30calculate_magnetization_kernelPbPf,@"STO_CUDA_ENTRY STV_DEFAULT"
_Z30calculate_magnetization_kernelPbPf:
.text._Z30calculate_magnetization_kernelPbPf:
[----:B------:R-:W-:Y:S01]  /*0000*/  LDC R1, c[0x0][0x37c] ;  /* 0x0000df00ff017b82 */ /* 0x000fe20000000800 */
[----:B------:R-:W0:Y:S07]  /*0010*/  S2R R3, SR_TID.X ;  /* 0x0000000000037919 */ /* 0x000e2e0000002100 */
[----:B------:R-:W0:Y:S08]  /*0020*/  S2UR UR4, SR_CTAID.X ;  /* 0x00000000000479c3 */ /* 0x000e300000002500 */
[----:B------:R-:W0:Y:S02]  /*0030*/  LDC R0, c[0x0][0x360] ;  /* 0x0000d800ff007b82 */ /* 0x000e240000000800 */
[----:B0-----:R-:W-:-:S05]  /*0040*/  IMAD R0, R0, UR4, R3 ;  /* 0x0000000400007c24 */ /* 0x001fca000f8e0203 */
[----:B------:R-:W-:-:S13]  /*0050*/  ISETP.GT.AND P0, PT, R0, 0xffff, PT ;  /* 0x0000ffff0000780c */ /* 0x000fda0003f04270 */
[----:B------:R-:W-:Y:S05]  /*0060*/  @P0 EXIT ;  /* 0x000000000000094d */ /* 0x000fea0003800000 */
[----:B------:R-:W0:Y:S01]  /*0070*/  LDCU.64 UR6, c[0x0][0x380] ;  /* 0x00007000ff0677ac */ /* 0x000e220008000a00 */
[----:B------:R-:W1:Y:S01]  /*0080*/  LDCU.64 UR4, c[0x0][0x358] ;  /* 0x00006b00ff0477ac */ /* 0x000e620008000a00 */
[----:B0-----:R-:W-:-:S04]  /*0090*/  IADD3 R4, P0, PT, R0, UR6, RZ ;  /* 0x0000000600047c10 */ /* 0x001fc8000ff1e0ff */
[----:B------:R-:W-:-:S05]  /*00a0*/  LEA.HI.X.SX32 R5, R0, UR7, 0x1, P0 ;  /* 0x0000000700057c11 */ /* 0x000fca00080f0eff */
[----:B-1----:R-:W2:Y:S01]  /*00b0*/  LDG.E.U8 R4, desc[UR4][R4.64] ;  /* 0x0000000404047981 */ /* 0x002ea2000c1e1100 */
[----:B------:R-:W0:Y:S01]  /*00c0*/  LDC.64 R2, c[0x0][0x388] ;  /* 0x0000e200ff027b82 */ /* 0x000e220000000a00 */
[----:B------:R-:W-:Y:S01]  /*00d0*/  IMAD.MOV.U32 R7, RZ, RZ, 0x3f800000 ;  /* 0x3f800000ff077424 */ /* 0x000fe200078e00ff */
[----:B--2---:R-:W-:-:S04]  /*00e0*/  ISETP.NE.AND P0, PT, R4, RZ, PT ;  /* 0x000000ff0400720c */ /* 0x004fc80003f05270 */
[----:B------:R-:W-:-:S05]  /*00f0*/  FSEL R7, -R7, 1, !P0 ;  /* 0x3f80000007077808 */ /* 0x000fca0004000100 */
[----:B0-----:R-:W-:Y:S01]  /*0100*/  REDG.E.ADD.F32.FTZ.RN.STRONG.GPU desc[UR4][R2.64], R7 ;  /* 0x00000007020079a6 */ /* 0x001fe2000c12f304 */
[----:B------:R-:W-:Y:S05]  /*0110*/  EXIT ;  /* 0x000000000000794d */ /* 0x000fea0003800000 */
.L_x_0:
[----:B------:R-:W-:-:S00]  /*0120*/  BRA `(.L_x_0) ;  /* 0xfffffffc00fc7947 */ /* 0x000fc0000383ffff */
[----:B------:R-:W-:-:S00]  /*0130*/  NOP ;  /* 0x0000000000007918 */ /* 0x000fc00000000000 */
        /* <DEDUP_REMOVED lines=12> */
.L_x_15:


//--------------------- .text._Z17setup_rand_kernelP17curandStateXORWOWm --------------------------
	.section	.text._Z17setup_rand_kernelP17curandStateXORWOWm,"ax",@progbits
	.align	128
        .global         _Z17setup_rand_kernelP17curandStateXORWOWm
        .type           _Z17setup_rand_kernelP17curandStateXORWOWm,@function
        .size           _Z17setup_rand_kernelP17curandStateXORWOWm,(.L_x_16 - _Z17setup_rand_kernelP17curandStateXORWOWm)
        .other          _Z17setup_rand_kernelP17curandStateXORWOWm,@"STO_CUDA_ENTRY STV_DEFAULT"
_Z17setup_rand_kernelP17curandStateXORWOWm:
.text._Z17setup_rand_kernelP17curandStateXORWOWm:
[----:B------:R-:W-:Y:S01]  /*0000*/  LDC R1, c[0x0][0x37c] ;  /* 0x0000df00ff017b82 */ /* 0x000fe20000000800 */
[----:B------:R-:W0:Y:S07]  /*0010*/  S2R R0, SR_TID.X ;  /* 0x0000000000007919 */ /* 0x000e2e0000002100 */
[----:B------:R-:W0:Y:S08]  /*0020*/  S2UR UR4, SR_CTAID.X ;  /* 0x00000000000479c3 */ /* 0x000e300000002500 */
[----:B------:R-:W0:Y:S02]  /*0030*/  LDC R13, c[0x0][0x360] ;  /* 0x0000d800ff0d7b82 */ /* 0x000e240000000800 */
[----:B0-----:R-:W-:-:S05]  /*0040*/  IMAD R13, R13, UR4, R0 ;  /* 0x000000040d0d7c24 */ /* 0x001fca000f8e0200 */
[----:B------:R-:W-:-:S13]  /*0050*/  ISETP.GT.AND P0, PT, R13, 0xffff, PT ;  /* 0x0000ffff0d00780c */ /* 0x000fda0003f04270 */
[----:B------:R-:W-:Y:S05]  /*0060*/  @P0 EXIT ;  /* 0x000000000000094d */ /* 0x000fea0003800000 */
[----:B------:R-:W0:Y:S01]  /*0070*/  LDC.64 R2, c[0x0][0x388] ;  /* 0x0000e200ff027b82 */ /* 0x000e220000000a00 */
[----:B------:R-:W1:Y:S01]  /*0080*/  LDCU.64 UR4, c[0x0][0x358] ;  /* 0x00006b00ff0477ac */ /* 0x000e620008000a00 */
[----:B------:R-:W-:Y:S01]  /*0090*/  ISETP.NE.AND P0, PT, R13, RZ, PT ;  /* 0x000000ff0d00720c */ /* 0x000fe20003f05270 */
[----:B------:R-:W-:Y:S05]  /*00a0*/  BSSY.RECONVERGENT B0, `(.L_x_1) ;  /* 0x00000e1000007945 */ /* 0x000fea0003800200 */
[----:B------:R-:W2:Y:S01]  /*00b0*/  LDC.64 R6, c[0x0][0x380] ;  /* 0x0000e000ff067b82 */ /* 0x000ea20000000a00 */
[----:B0-----:R-:W-:Y:S02]  /*00c0*/  LOP3.LUT R0, R2, 0xaad26b49, RZ, 0x3c, !PT ;  /* 0xaad26b4902007812 */ /* 0x001fe400078e3cff */
[----:B------:R-:W-:-:S03]  /*00d0*/  LOP3.LUT R2, R3, 0xf7dcefdd, RZ, 0x3c, !PT ;  /* 0xf7dcefdd03027812 */ /* 0x000fc600078e3cff */
[----:B------:R-:W-:Y:S02]  /*00e0*/  IMAD R0, R0, 0x4182bed5, RZ ;  /* 0x4182bed500007824 */ /* 0x000fe400078e02ff */
[----:B------:R-:W-:Y:S02]  /*00f0*/  IMAD R3, R2, -0x658354e5, RZ ;  /* 0x9a7cab1b02037824 */ /* 0x000fe400078e02ff */
[----:B--2---:R-:W-:Y:S01]  /*0100*/  IMAD.WIDE R6, R13, 0x30, R6 ;  /* 0x000000300d067825 */ /* 0x004fe200078e0206 */
[C---:B------:R-:W-:Y:S02]  /*0110*/  LOP3.LUT R8, R0.reuse, 0x159a55e5, RZ, 0x3c, !PT ;  /* 0x159a55e500087812 */ /* 0x040fe400078e3cff */
[C---:B------:R-:W-:Y:S01]  /*0120*/  IADD3 R4, PT, PT, R0.reuse, 0x64f0c9, R3 ;  /* 0x0064f0c900047810 */ /* 0x040fe20007ffe003 */
[C---:B------:R-:W-:Y:S01]  /*0130*/  VIADD R5, R0.reuse, 0x75bcd15 ;  /* 0x075bcd1500057836 */ /* 0x040fe20000000000 */
[----:B------:R-:W-:Y:S01]  /*0140*/  LOP3.LUT R10, R3, 0x5491333, RZ, 0x3c, !PT ;  /* 0x05491333030a7812 */ /* 0x000fe200078e3cff */
[----:B------:R-:W-:-:S02]  /*0150*/  VIADD R11, R0, 0x583f19 ;  /* 0x00583f19000b7836 */ /* 0x000fc40000000000 */
[----:B------:R-:W-:Y:S01]  /*0160*/  VIADD R9, R3, 0x1f123bb5 ;  /* 0x1f123bb503097836 */ /* 0x000fe20000000000 */
[----:B-1----:R0:W-:Y:S04]  /*0170*/  STG.E.64 desc[UR4][R6.64], R4 ;  /* 0x0000000406007986 */ /* 0x0021e8000c101b04 */
[----:B------:R0:W-:Y:S04]  /*0180*/  STG.E.64 desc[UR4][R6.64+0x8], R8 ;  /* 0x0000080806007986 */ /* 0x0001e8000c101b04 */
[----:B------:R0:W-:Y:S01]  /*0190*/  STG.E.64 desc[UR4][R6.64+0x10], R10 ;  /* 0x0000100a06007986 */ /* 0x0001e2000c101b04 */
[----:B------:R-:W-:Y:S05]  /*01a0*/  @!P0 BRA `(.L_x_2) ;  /* 0x0000000c00408947 */ /* 0x000fea0003800000 */
[----:B------:R-:W-:Y:S01]  /*01b0*/  SHF.R.S32.HI R0, RZ, 0x1f, R13 ;  /* 0x0000001fff007819 */ /* 0x000fe2000001140d */
[----:B------:R-:W-:-:S07]  /*01c0*/  IMAD.MOV.U32 R12, RZ, RZ, RZ ;  /* 0x000000ffff0c7224 */ /* 0x000fce00078e00ff */
.L_x_8:
[----:B-1----:R-:W-:Y:S01]  /*01d0*/  LOP3.LUT R2, R13, 0x3, RZ, 0xc0, !PT ;  /* 0x000000030d027812 */ /* 0x002fe200078ec0ff */
[----:B------:R-:W-:Y:S03]  /*01e0*/  BSSY.RECONVERGENT B1, `(.L_x_3) ;  /* 0x00000c6000017945 */ /* 0x000fe60003800200 */
[----:B------:R-:W-:-:S04]  /*01f0*/  ISETP.NE.U32.AND P0, PT, R2, RZ, PT ;  /* 0x000000ff0200720c */ /* 0x000fc80003f05070 */
[----:B------:R-:W-:-:S13]  /*0200*/  ISETP.NE.AND.EX P0, PT, RZ, RZ, PT, P0 ;  /* 0x000000ffff00720c */ /* 0x000fda0003f05300 */
[----:B------:R-:W-:Y:S05]  /*0210*/  @!P0 BRA `(.L_x_4) ;  /* 0x0000000c00088947 */ /* 0x000fea0003800000 */
[----:B0-----:R-:W0:Y:S01]  /*0220*/  LDC.64 R8, c[0x4][RZ] ;  /* 0x01000000ff087b82 */ /* 0x001e220000000a00 */
[----:B------:R-:W-:Y:S02]  /*0230*/  IMAD.MOV.U32 R14, RZ, RZ, RZ ;  /* 0x000000ffff0e7224 */ /* 0x000fe400078e00ff */
[----:B0-----:R-:W-:-:S07]  /*0240*/  IMAD.WIDE.U32 R8, R12, 0xc80, R8 ;  /* 0x00000c800c087825 */ /* 0x001fce00078e0008 */
.L_x_7:
[----:B-1----:R-:W-:Y:S01]  /*0250*/  IMAD.MOV.U32 R15, RZ, RZ, RZ ;  /* 0x000000ffff0f7224 */ /* 0x002fe200078e00ff */
[----:B------:R-:W-:Y:S01]  /*0260*/  CS2R R2, SRZ ;  /* 0x0000000000027805 */ /* 0x000fe2000001ff00 */
[----:B------:R-:W-:Y:S01]  /*0270*/  IMAD.MOV.U32 R17, RZ, RZ, RZ ;  /* 0x000000ffff117224 */ /* 0x000fe200078e00ff */
[----:B------:R-:W-:-:S07]  /*0280*/  CS2R R4, SRZ ;  /* 0x0000000000047805 */ /* 0x000fce000001ff00 */
.L_x_6:
[----:B------:R-:W-:-:S05]  /*0290*/  IMAD.WIDE.U32 R10, R17, 0x4, R6 ;  /* 0x00000004110a7825 */ /* 0x000fca00078e0006 */
[----:B------:R0:W5:Y:S01]  /*02a0*/  LDG.E R16, desc[UR4][R10.64+0x4] ;  /* 0x000004040a107981 */ /* 0x000162000c1e1900 */
[----:B------:R-:W-:-:S07]  /*02b0*/  IMAD.MOV.U32 R19, RZ, RZ, RZ ;  /* 0x000000ffff137224 */ /* 0x000fce00078e00ff */
.L_x_5:
[----:B-----5:R-:W-:Y:S01]  /*02c0*/  SHF.R.U32.HI R24, RZ, R19, R16 ;  /* 0x00000013ff187219 */ /* 0x020fe20000011610 */
[----:B0-----:R-:W-:-:S03]  /*02d0*/  IMAD.SHL.U32 R10, R17, 0x20, RZ ;  /* 0x00000020110a7824 */ /* 0x001fc600078e00ff */
[----:B------:R-:W-:Y:S01]  /*02e0*/  LOP3.LUT R11, R24, 0x1, RZ, 0xc0, !PT ;  /* 0x00000001180b7812 */ /* 0x000fe200078ec0ff */
[----:B------:R-:W-:-:S03]  /*02f0*/  IMAD.IADD R10, R10, 0x1, R19 ;  /* 0x000000010a0a7824 */ /* 0x000fc600078e0213 */
[----:B------:R-:W-:Y:S01]  /*0300*/  ISETP.NE.U32.AND P0, PT, R11, 0x1, PT ;  /* 0x000000010b00780c */ /* 0x000fe20003f05070 */
[----:B------:R-:W-:-:S03]  /*0310*/  IMAD R11, R10, 0x5, RZ ;  /* 0x000000050a0b7824 */ /* 0x000fc600078e02ff */
[----:B------:R-:W-:Y:S01]  /*0320*/  R2P PR, R24, 0x7e ;  /* 0x0000007e18007804 */ /* 0x000fe20000000000 */
[----:B------:R-:W-:-:S08]  /*0330*/  IMAD.WIDE.U32 R10, R11, 0x4, R8 ;  /* 0x000000040b0a7825 */ /* 0x000fd000078e0008 */
[----:B------:R-:W2:Y:S04]  /*0340*/  @!P0 LDG.E R18, desc[UR4][R10.64] ;  /* 0x000000040a128981 */ /* 0x000ea8000c1e1900 */
[----:B------:R-:W3:Y:S04]  /*0350*/  @!P0 LDG.E R20, desc[UR4][R10.64+0x10] ;  /* 0x000010040a148981 */ /* 0x000ee8000c1e1900 */
[----:B------:R-:W4:Y:S04]  /*0360*/  @P1 LDG.E R22, desc[UR4][R10.64+0x14] ;  /* 0x000014040a161981 */ /* 0x000f28000c1e1900 */
[----:B------:R-:W4:Y:S04]  /*0370*/  @P2 LDG.E R26, desc[UR4][R10.64+0x28] ;  /* 0x000028040a1a2981 */ /* 0x000f28000c1e1900 */
[----:B------:R-:W4:Y:S04]  /*0380*/  @!P0 LDG.E R21, desc[UR4][R10.64+0x4] ;  /* 0x000004040a158981 */ /* 0x000f28000c1e1900 */
[----:B------:R-:W4:Y:S04]  /*0390*/  @!P0 LDG.E R23, desc[UR4][R10.64+0xc] ;  /* 0x00000c040a178981 */ /* 0x000f28000c1e1900 */
[----:B------:R-:W4:Y:S04]  /*03a0*/  @P1 LDG.E R25, desc[UR4][R10.64+0x18] ;  /* 0x000018040a191981 */ /* 0x000f28000c1e1900 */
[----:B------:R-:W4:Y:S04]  /*03b0*/  @P3 LDG.E R28, desc[UR4][R10.64+0x3c] ;  /* 0x00003c040a1c3981 */ /* 0x000f28000c1e1900 */
[----:B------:R-:W4:Y:S01]  /*03c0*/  @P6 LDG.E R27, desc[UR4][R10.64+0x7c] ;  /* 0x00007c040a1b6981 */ /* 0x000f22000c1e1900 */
[----:B--2---:R-:W-:-:S03]  /*03d0*/  @!P0 LOP3.LUT R15, R15, R18, RZ, 0x3c, !PT ;  /* 0x000000120f0f8212 */ /* 0x004fc600078e3cff */
[----:B------:R-:W2:Y:S01]  /*03e0*/  @!P0 LDG.E R18, desc[UR4][R10.64+0x8] ;  /* 0x000008040a128981 */ /* 0x000ea2000c1e1900 */
[----:B---3--:R-:W-:-:S03]  /*03f0*/  @!P0 LOP3.LUT R3, R3, R20, RZ, 0x3c, !PT ;  /* 0x0000001403038212 */ /* 0x008fc600078e3cff */
[----:B------:R-:W3:Y:S01]  /*0400*/  @P1 LDG.E R20, desc[UR4][R10.64+0x24] ;  /* 0x000024040a141981 */ /* 0x000ee2000c1e1900 */
[----:B----4-:R-:W-:-:S03]  /*0410*/  @P1 LOP3.LUT R15, R15, R22, RZ, 0x3c, !PT ;  /* 0x000000160f0f1212 */ /* 0x010fc600078e3cff */
[----:B------:R-:W4:Y:S01]  /*0420*/  @P2 LDG.E R22, desc[UR4][R10.64+0x38] ;  /* 0x000038040a162981 */ /* 0x000f22000c1e1900 */
[----:B------:R-:W-:-:S03]  /*0430*/  @P2 LOP3.LUT R15, R15, R26, RZ, 0x3c, !PT ;  /* 0x0000001a0f0f2212 */ /* 0x000fc600078e3cff */
[----:B------:R-:W4:Y:S01]  /*0440*/  @P4 LDG.E R26, desc[UR4][R10.64+0x50] ;  /* 0x000050040a1a4981 */ /* 0x000f22000c1e1900 */
[----:B------:R-:W-:-:S03]  /*0450*/  @!P0 LOP3.LUT R4, R4, R21, RZ, 0x3c, !PT ;  /* 0x0000001504048212 */ /* 0x000fc600078e3cff */
[----:B------:R-:W4:Y:S01]  /*0460*/  @P1 LDG.E R21, desc[UR4][R10.64+0x20] ;  /* 0x000020040a151981 */ /* 0x000f22000c1e1900 */
[----:B------:R-:W-:-:S03]  /*0470*/  @!P0 LOP3.LUT R2, R2, R23, RZ, 0x3c, !PT ;  /* 0x0000001702028212 */ /* 0x000fc600078e3cff */
[----:B------:R-:W4:Y:S01]  /*0480*/  @P2 LDG.E R23, desc[UR4][R10.64+0x2c] ;  /* 0x00002c040a172981 */ /* 0x000f22000c1e1900 */
[----:B------:R-:W-:-:S03]  /*0490*/  @P1 LOP3.LUT R4, R4, R25, RZ, 0x3c, !PT ;  /* 0x0000001904041212 */ /* 0x000fc600078e3cff */
[----:B------:R-:W4:Y:S01]  /*04a0*/  @P2 LDG.E R25, desc[UR4][R10.64+0x34] ;  /* 0x000034040a192981 */ /* 0x000f22000c1e1900 */
[----:B--2---:R-:W-:-:S03]  /*04b0*/  @!P0 LOP3.LUT R5, R5, R18, RZ, 0x3c, !PT ;  /* 0x0000001205058212 */ /* 0x004fc600078e3cff */
[----:B------:R-:W2:Y:S01]  /*04c0*/  @P1 LDG.E R18, desc[UR4][R10.64+0x1c] ;  /* 0x00001c040a121981 */ /* 0x000ea2000c1e1900 */
[----:B---3--:R-:W-:-:S03]  /*04d0*/  @P1 LOP3.LUT R3, R3, R20, RZ, 0x3c, !PT ;  /* 0x0000001403031212 */ /* 0x008fc600078e3cff */
[----:B------:R-:W3:Y:S01]  /*04e0*/  @P2 LDG.E R20, desc[UR4][R10.64+0x30] ;  /* 0x000030040a142981 */ /* 0x000ee2000c1e1900 */
[----:B----4-:R-:W-:-:S03]  /*04f0*/  @P2 LOP3.LUT R3, R3, R22, RZ, 0x3c, !PT ;  /* 0x0000001603032212 */ /* 0x010fc600078e3cff */
[----:B------:R-:W4:Y:S01]  /*0500*/  @P3 LDG.E R22, desc[UR4][R10.64+0x4c] ;  /* 0x00004c040a163981 */ /* 0x000f22000c1e1900 */
[----:B------:R-:W-:-:S04]  /*0510*/  @P3 LOP3.LUT R15, R15, R28, RZ, 0x3c, !PT ;  /* 0x0000001c0f0f3212 */ /* 0x000fc800078e3cff */
[----:B------:R-:W-:Y:S02]  /*0520*/  @P4 LOP3.LUT R15, R15, R26, RZ, 0x3c, !PT ;  /* 0x0000001a0f0f4212 */ /* 0x000fe400078e3cff */
[----:B------:R-:W-:Y:S01]  /*0530*/  @P1 LOP3.LUT R2, R2, R21, RZ, 0x3c, !PT ;  /* 0x0000001502021212 */ /* 0x000fe200078e3cff */
[----:B------:R-:W4:Y:S04]  /*0540*/  @P5 LDG.E R26, desc[UR4][R10.64+0x64] ;  /* 0x000064040a1a5981 */ /* 0x000f28000c1e1900 */
[----:B------:R-:W4:Y:S01]  /*0550*/  @P3 LDG.E R21, desc[UR4][R10.64+0x40] ;  /* 0x000040040a153981 */ /* 0x000f22000c1e1900 */
[----:B------:R-:W-:Y:S02]  /*0560*/  @P2 LOP3.LUT R4, R4, R23, RZ, 0x3c, !PT ;  /* 0x0000001704042212 */ /* 0x000fe400078e3cff */
[----:B------:R-:W-:Y:S01]  /*0570*/  @P2 LOP3.LUT R2, R2, R25, RZ, 0x3c, !PT ;  /* 0x0000001902022212 */ /* 0x000fe200078e3cff */
[----:B------:R-:W4:Y:S04]  /*0580*/  @P3 LDG.E R23, desc[UR4][R10.64+0x48] ;  /* 0x000048040a173981 */ /* 0x000f28000c1e1900 */
[----:B------:R-:W4:Y:S01]  /*0590*/  @P4 LDG.E R25, desc[UR4][R10.64+0x54] ;  /* 0x000054040a194981 */ /* 0x000f22000c1e1900 */
[----:B--2---:R-:W-:-:S03]  /*05a0*/  @P1 LOP3.LUT R5, R5, R18, RZ, 0x3c, !PT ;  /* 0x0000001205051212 */ /* 0x004fc600078e3cff */
[----:B------:R-:W2:Y:S01]  /*05b0*/  @P3 LDG.E R18, desc[UR4][R10.64+0x44] ;  /* 0x000044040a123981 */ /* 0x000ea2000c1e1900 */
[----:B---3--:R-:W-:-:S03]  /*05c0*/  @P2 LOP3.LUT R5, R5, R20, RZ, 0x3c, !PT ;  /* 0x0000001405052212 */ /* 0x008fc600078e3cff */
[----:B------:R-:W3:Y:S01]  /*05d0*/  @P4 LDG.E R20, desc[UR4][R10.64+0x58] ;  /* 0x000058040a144981 */ /* 0x000ee2000c1e1900 */
[----:B----4-:R-:W-:-:S03]  /*05e0*/  @P3 LOP3.LUT R3, R3, R22, RZ, 0x3c, !PT ;  /* 0x0000001603033212 */ /* 0x010fc600078e3cff */
[----:B------:R-:W4:Y:S01]  /*05f0*/  @P4 LDG.E R22, desc[UR4][R10.64+0x60] ;  /* 0x000060040a164981 */ /* 0x000f22000c1e1900 */
[----:B------:R-:W-:Y:S02]  /*0600*/  LOP3.LUT P0, RZ, R24, 0x80, RZ, 0xc0, !PT ;  /* 0x0000008018ff7812 */ /* 0x000fe4000780c0ff */
[----:B------:R-:W-:Y:S02]  /*0610*/  @P5 LOP3.LUT R15, R15, R26, RZ, 0x3c, !PT ;  /* 0x0000001a0f0f5212 */ /* 0x000fe400078e3cff */
[----:B------:R-:W4:Y:S01]  /*0620*/  @P6 LDG.E R26, desc[UR4][R10.64+0x78] ;  /* 0x000078040a1a6981 */ /* 0x000f22000c1e1900 */
[----:B------:R-:W-:-:S03]  /*0630*/  @P3 LOP3.LUT R4, R4, R21, RZ, 0x3c, !PT ;  /* 0x0000001504043212 */ /* 0x000fc600078e3cff */
[----:B------:R-:W4:Y:S01]  /*0640*/  @P4 LDG.E R21, desc[UR4][R10.64+0x5c] ;  /* 0x00005c040a154981 */ /* 0x000f22000c1e1900 */
[----:B------:R-:W-:-:S03]  /*0650*/  @P3 LOP3.LUT R2, R2, R23, RZ, 0x3c, !PT ;  /* 0x0000001702023212 */ /* 0x000fc600078e3cff */
[----:B------:R-:W4:Y:S01]  /*0660*/  @P5 LDG.E R23, desc[UR4][R10.64+0x68] ;  /* 0x000068040a175981 */ /* 0x000f22000c1e1900 */
[----:B------:R-:W-:-:S03]  /*0670*/  @P4 LOP3.LUT R4, R4, R25, RZ, 0x3c, !PT ;  /* 0x0000001904044212 */ /* 0x000fc600078e3cff */
[----:B------:R-:W4:Y:S01]  /*0680*/  @P5 LDG.E R25, desc[UR4][R10.64+0x70] ;  /* 0x000070040a195981 */ /* 0x000f22000c1e1900 */
[----:B--2---:R-:W-:-:S03]  /*0690*/  @P3 LOP3.LUT R5, R5, R18, RZ, 0x3c, !PT ;  /* 0x0000001205053212 */ /* 0x004fc600078e3cff */
[----:B------:R-:W2:Y:S01]  /*06a0*/  @P5 LDG.E R18, desc[UR4][R10.64+0x6c] ;  /* 0x00006c040a125981 */ /* 0x000ea2000c1e1900 */
[----:B---3--:R-:W-:-:S03]  /*06b0*/  @P4 LOP3.LUT R5, R5, R20, RZ, 0x3c, !PT ;  /* 0x0000001405054212 */ /* 0x008fc600078e3cff */
[----:B------:R-:W3:Y:S01]  /*06c0*/  @P5 LDG.E R20, desc[UR4][R10.64+0x74] ;  /* 0x000074040a145981 */ /* 0x000ee2000c1e1900 */
[----:B----4-:R-:W-:-:S03]  /*06d0*/  @P4 LOP3.LUT R3, R3, R22, RZ, 0x3c, !PT ;  /* 0x0000001603034212 */ /* 0x010fc600078e3cff */
[----:B------:R-:W4:Y:S01]  /*06e0*/  @P0 LDG.E R22, desc[UR4][R10.64+0x8c] ;  /* 0x00008c040a160981 */ /* 0x000f22000c1e1900 */
[----:B------:R-:W-:-:S03]  /*06f0*/  @P6 LOP3.LUT R15, R15, R26, RZ, 0x3c, !PT ;  /* 0x0000001a0f0f6212 */ /* 0x000fc600078e3cff */
        /* <DEDUP_REMOVED lines=13> */
[----:B------:R-:W-:Y:S02]  /*07d0*/  @P6 LOP3.LUT R4, R4, R27, RZ, 0x3c, !PT ;  /* 0x0000001b04046212 */ /* 0x000fe400078e3cff */
[----:B------:R-:W-:Y:S02]  /*07e0*/  @P6 LOP3.LUT R2, R2, R21, RZ, 0x3c, !PT ;  /* 0x0000001502026212 */ /* 0x000fe400078e3cff */
[----:B------:R-:W-:Y:S02]  /*07f0*/  @P0 LOP3.LUT R4, R4, R23, RZ, 0x3c, !PT ;  /* 0x0000001704040212 */ /* 0x000fe400078e3cff */
[----:B------:R-:W-:Y:S02]  /*0800*/  @P0 LOP3.LUT R2, R2, R25, RZ, 0x3c, !PT ;  /* 0x0000001902020212 */ /* 0x000fe400078e3cff */
[----:B--2---:R-:W-:Y:S02]  /*0810*/  @P6 LOP3.LUT R5, R5, R18, RZ, 0x3c, !PT ;  /* 0x0000001205056212 */ /* 0x004fe400078e3cff */
[----:B---3--:R-:W-:-:S02]  /*0820*/  @P6 LOP3.LUT R3, R3, R20, RZ, 0x3c, !PT ;  /* 0x0000001403036212 */ /* 0x008fc400078e3cff */
[----:B----4-:R-:W-:Y:S02]  /*0830*/  @P0 LOP3.LUT R5, R5, R22, RZ, 0x3c, !PT ;  /* 0x0000001605050212 */ /* 0x010fe400078e3cff */
[----:B------:R-:W-:Y:S02]  /*0840*/  @P0 LOP3.LUT R3, R3, R26, RZ, 0x3c, !PT ;  /* 0x0000001a03030212 */ /* 0x000fe400078e3cff */
[----:B------:R-:W-:-:S13]  /*0850*/  R2P PR, R24.B1, 0x7f ;  /* 0x0000007f18007804 */ /* 0x000fda0000001000 */
[----:B------:R-:W2:Y:S04]  /*0860*/  @P0 LDG.E R18, desc[UR4][R10.64+0xa0] ;  /* 0x0000a0040a120981 */ /* 0x000ea8000c1e1900 */
[----:B------:R-:W3:Y:S04]  /*0870*/  @P1 LDG.E R22, desc[UR4][R10.64+0xb4] ;  /* 0x0000b4040a161981 */ /* 0x000ee8000c1e1900 */
[----:B------:R-:W4:Y:S04]  /*0880*/  @P2 LDG.E R26, desc[UR4][R10.64+0xc8] ;  /* 0x0000c8040a1a2981 */ /* 0x000f28000c1e1900 */
[----:B------:R-:W4:Y:S04]  /*0890*/  @P3 LDG.E R28, desc[UR4][R10.64+0xdc] ;  /* 0x0000dc040a1c3981 */ /* 0x000f28000c1e1900 */
[----:B------:R-:W4:Y:S04]  /*08a0*/  @P0 LDG.E R23, desc[UR4][R10.64+0xa4] ;  /* 0x0000a4040a170981 */ /* 0x000f28000c1e1900 */
[----:B------:R-:W4:Y:S04]  /*08b0*/  @P0 LDG.E R20, desc[UR4][R10.64+0xa8] ;  /* 0x0000a8040a140981 */ /* 0x000f28000c1e1900 */
[----:B------:R-:W4:Y:S04]  /*08c0*/  @P4 LDG.E R25, desc[UR4][R10.64+0xf0] ;  /* 0x0000f0040a194981 */ /* 0x000f28000c1e1900 */
        /* <DEDUP_REMOVED lines=21> */
[----:B------:R-:W-:Y:S02]  /*0a20*/  LOP3.LUT P0, RZ, R24, 0x8000, RZ, 0xc0, !PT ;  /* 0x0000800018ff7812 */ /* 0x000fe4000780c0ff */
[----:B----4-:R-:W-:Y:S01]  /*0a30*/  @P5 LOP3.LUT R15, R15, R26, RZ, 0x3c, !PT ;  /* 0x0000001a0f0f5212 */ /* 0x010fe200078e3cff */
[----:B------:R-:W4:Y:S04]  /*0a40*/  @P3 LDG.E R24, desc[UR4][R10.64+0xe4] ;  /* 0x0000e4040a183981 */ /* 0x000f28000c1e1900 */
[----:B------:R-:W2:Y:S01]  /*0a50*/  @P6 LDG.E R26, desc[UR4][R10.64+0x118] ;  /* 0x000118040a1a6981 */ /* 0x000ea2000c1e1900 */
        /* <DEDUP_REMOVED lines=8> */
[----:B---3--:R-:W-:-:S03]  /*0ae0*/  @P2 LOP3.LUT R3, R3, R22, RZ, 0x3c, !PT ;  /* 0x0000001603032212 */ /* 0x008fc600078e3cff */
[----:B------:R-:W3:Y:S01]  /*0af0*/  @P4 LDG.E R22, desc[UR4][R10.64+0x100] ;  /* 0x000100040a164981 */ /* 0x000ee2000c1e1900 */
[----:B--2---:R-:W-:-:S03]  /*0b00*/  @P6 LOP3.LUT R15, R15, R26, RZ, 0x3c, !PT ;  /* 0x0000001a0f0f6212 */ /* 0x004fc600078e3cff */
[----:B------:R-:W2:Y:S01]  /*0b10*/  @P0 LDG.E R26, desc[UR4][R10.64+0x12c] ;  /* 0x00012c040a1a0981 */ /* 0x000ea2000c1e1900 */
[----:B----4-:R-:W-:-:S03]  /*0b20*/  @P2 LOP3.LUT R2, R2, R23, RZ, 0x3c, !PT ;  /* 0x0000001702022212 */ /* 0x010fc600078e3cff */
[----:B------:R-:W4:Y:S01]  /*0b30*/  @P4 LDG.E R23, desc[UR4][R10.64+0xfc] ;  /* 0x0000fc040a174981 */ /* 0x000f22000c1e1900 */
[----:B------:R-:W-:-:S03]  /*0b40*/  @P2 LOP3.LUT R5, R5, R20, RZ, 0x3c, !PT ;  /* 0x0000001405052212 */ /* 0x000fc600078e3cff */
[----:B------:R-:W4:Y:S01]  /*0b50*/  @P4 LDG.E R20, desc[UR4][R10.64+0xf8] ;  /* 0x0000f8040a144981 */ /* 0x000f22000c1e1900 */
[----:B------:R-:W-:Y:S02]  /*0b60*/  @P3 LOP3.LUT R2, R2, R27, RZ, 0x3c, !PT ;  /* 0x0000001b02023212 */ /* 0x000fe400078e3cff */
[----:B------:R-:W-:Y:S01]  /*0b70*/  @P3 LOP3.LUT R4, R4, R25, RZ, 0x3c, !PT ;  /* 0x0000001904043212 */ /* 0x000fe200078e3cff */
[----:B------:R-:W4:Y:S01]  /*0b80*/  @P5 LDG.E R27, desc[UR4][R10.64+0x110] ;  /* 0x000110040a1b5981 */ /* 0x000f22000c1e1900 */
[----:B------:R-:W-:-:S03]  /*0b90*/  @P3 LOP3.LUT R5, R5, R24, RZ, 0x3c, !PT ;  /* 0x0000001805053212 */ /* 0x000fc600078e3cff */
[----:B------:R-:W4:Y:S04]  /*0ba0*/  @P5 LDG.E R25, desc[UR4][R10.64+0x108] ;  /* 0x000108040a195981 */ /* 0x000f28000c1e1900 */
        /* <DEDUP_REMOVED lines=19> */
[----:B------:R-:W-:-:S05]  /*0ce0*/  VIADD R19, R19, 0x10 ;  /* 0x0000001013137836 */ /* 0x000fca0000000000 */
[----:B------:R-:W-:Y:S02]  /*0cf0*/  ISETP.NE.AND P1, PT, R19, 0x20, PT ;  /* 0x000000201300780c */ /* 0x000fe40003f25270 */
[----:B------:R-:W-:Y:S02]  /*0d00*/  @P5 LOP3.LUT R3, R3, R18, RZ, 0x3c, !PT ;  /* 0x0000001203035212 */ /* 0x000fe400078e3cff */
[----:B------:R-:W-:Y:S02]  /*0d10*/  @P6 LOP3.LUT R4, R4, R21, RZ, 0x3c, !PT ;  /* 0x0000001504046212 */ /* 0x000fe400078e3cff */
[----:B---3--:R-:W-:-:S04]  /*0d20*/  @P6 LOP3.LUT R3, R3, R22, RZ, 0x3c, !PT ;  /* 0x0000001603036212 */ /* 0x008fc800078e3cff */
[----:B--2---:R-:W-:Y:S02]  /*0d30*/  @P0 LOP3.LUT R3, R3, R26, RZ, 0x3c, !PT ;  /* 0x0000001a03030212 */ /* 0x004fe400078e3cff */
[----:B----4-:R-:W-:Y:S02]  /*0d40*/  @P6 LOP3.LUT R2, R2, R23, RZ, 0x3c, !PT ;  /* 0x0000001702026212 */ /* 0x010fe400078e3cff */
[----:B------:R-:W-:Y:S02]  /*0d50*/  @P6 LOP3.LUT R5, R5, R20, RZ, 0x3c, !PT ;  /* 0x0000001405056212 */ /* 0x000fe400078e3cff */
[----:B------:R-:W-:Y:S02]  /*0d60*/  @P0 LOP3.LUT R2, R2, R27, RZ, 0x3c, !PT ;  /* 0x0000001b02020212 */ /* 0x000fe400078e3cff */
[----:B------:R-:W-:Y:S02]  /*0d70*/  @P0 LOP3.LUT R4, R4, R25, RZ, 0x3c, !PT ;  /* 0x0000001904040212 */ /* 0x000fe400078e3cff */
[----:B------:R-:W-:Y:S01]  /*0d80*/  @P0 LOP3.LUT R5, R5, R24, RZ, 0x3c, !PT ;  /* 0x0000001805050212 */ /* 0x000fe200078e3cff */
[----:B------:R-:W-:Y:S06]  /*0d90*/  @P1 BRA `(.L_x_5) ;  /* 0xfffffff400481947 */ /* 0x000fec000383ffff */
[----:B------:R-:W-:-:S05]  /*0da0*/  VIADD R17, R17, 0x1 ;  /* 0x0000000111117836 */ /* 0x000fca0000000000 */
[----:B------:R-:W-:-:S13]  /*0db0*/  ISETP.NE.AND P0, PT, R17, 0x5, PT ;  /* 0x000000051100780c */ /* 0x000fda0003f05270 */
[----:B------:R-:W-:Y:S05]  /*0dc0*/  @P0 BRA `(.L_x_6) ;  /* 0xfffffff400300947 */ /* 0x000fea000383ffff */
[----:B------:R1:W-:Y:S01]  /*0dd0*/  STG.E.64 desc[UR4][R6.64+0x8], R4 ;  /* 0x0000080406007986 */ /* 0x0003e2000c101b04 */
[----:B------:R-:W-:Y:S01]  /*0de0*/  VIADD R14, R14, 0x1 ;  /* 0x000000010e0e7836 */ /* 0x000fe20000000000 */
[----:B------:R-:W-:Y:S02]  /*0df0*/  LOP3.LUT R11, R13, 0x3, RZ, 0xc0, !PT ;  /* 0x000000030d0b7812 */ /* 0x000fe400078ec0ff */
[----:B------:R1:W-:Y:S02]  /*0e00*/  STG.E.64 desc[UR4][R6.64+0x10], R2 ;  /* 0x0000100206007986 */ /* 0x0003e4000c101b04 */
[----:B------:R-:W-:Y:S02]  /*0e10*/  ISETP.GE.U32.AND P0, PT, R14, R11, PT ;  /* 0x0000000b0e00720c */ /* 0x000fe40003f06070 */
[----:B------:R1:W-:Y:S11]  /*0e20*/  STG.E desc[UR4][R6.64+0x4], R15 ;  /* 0x0000040f06007986 */ /* 0x0003f6000c101904 */
[----:B------:R-:W-:Y:S05]  /*0e30*/  @!P0 BRA `(.L_x_7) ;  /* 0xfffffff400048947 */ /* 0x000fea000383ffff */
.L_x_4:
[----:B------:R-:W-:Y:S05]  /*0e40*/  BSYNC.RECONVERGENT B1 ;  /* 0x0000000000017941 */ /* 0x000fea0003800200 */
.L_x_3:
[C---:B------:R-:W-:Y:S01]  /*0e50*/  ISETP.GT.U32.AND P0, PT, R13.reuse, 0x3, PT ;  /* 0x000000030d00780c */ /* 0x040fe20003f04070 */
[----:B------:R-:W-:Y:S01]  /*0e60*/  VIADD R12, R12, 0x1 ;  /* 0x000000010c0c7836 */ /* 0x000fe20000000000 */
[--C-:B------:R-:W-:Y:S02]  /*0e70*/  SHF.R.U64 R13, R13, 0x2, R0.reuse ;  /* 0x000000020d0d7819 */ /* 0x100fe40000001200 */
[----:B------:R-:W-:Y:S02]  /*0e80*/  ISETP.GT.U32.AND.EX P0, PT, R0, RZ, PT, P0 ;  /* 0x000000ff0000720c */ /* 0x000fe40003f04100 */
[----:B------:R-:W-:-:S11]  /*0e90*/  SHF.R.U32.HI R0, RZ, 0x2, R0 ;  /* 0x00000002ff007819 */ /* 0x000fd60000011600 */
[----:B------:R-:W-:Y:S05]  /*0ea0*/  @P0 BRA `(.L_x_8) ;  /* 0xfffffff000c80947 */ /* 0x000fea000383ffff */
.L_x_2:
[----:B------:R-:W-:Y:S05]  /*0eb0*/  BSYNC.RECONVERGENT B0 ;  /* 0x0000000000007941 */ /* 0x000fea0003800200 */
.L_x_1:
[----:B------:R-:W-:Y:S04]  /*0ec0*/  STG.E.64 desc[UR4][R6.64+0x18], RZ ;  /* 0x000018ff06007986 */ /* 0x000fe8000c101b04 */
[----:B------:R-:W-:Y:S04]  /*0ed0*/  STG.E desc[UR4][R6.64+0x20], RZ ;  /* 0x000020ff06007986 */ /* 0x000fe8000c101904 */
[----:B------:R-:W-:Y:S01]  /*0ee0*/  STG.E.64 desc[UR4][R6.64+0x28], RZ ;  /* 0x000028ff06007986 */ /* 0x000fe2000c101b04 */
[----:B------:R-:W-:Y:S05]  /*0ef0*/  EXIT ;  /* 0x000000000000794d */ /* 0x000fea0003800000 */
.L_x_9:
        /* <DEDUP_REMOVED lines=16> */
.L_x_16:


//--------------------- .text._Z25initialize_lattice_kernelPbP17curandStateXORWOW --------------------------
	.section	.text._Z25initialize_lattice_kernelPbP17curandStateXORWOW,"ax",@progbits
	.align	128
        .global         _Z25initialize_lattice_kernelPbP17curandStateXORWOW
        .type           _Z25initialize_lattice_kernelPbP17curandStateXORWOW,@function
        .size           _Z25initialize_lattice_kernelPbP17curandStateXORWOW,(.L_x_17 - _Z25initialize_lattice_kernelPbP17curandStateXORWOW)
        .other          _Z25initialize_lattice_kernelPbP17curandStateXORWOW,@"STO_CUDA_ENTRY STV_DEFAULT"
_Z25initialize_lattice_kernelPbP17curandStateXORWOW:
.text._Z25initialize_lattice_kernelPbP17curandStateXORWOW:
        /* <DEDUP_REMOVED lines=9> */
[----:B------:R-:W2:Y:S01]  /*0090*/  LDCU.64 UR6, c[0x0][0x380] ;  /* 0x00007000ff0677ac */ /* 0x000ea20008000a00 */
[----:B0-----:R-:W-:-:S05]  /*00a0*/  IMAD.WIDE R2, R9, 0x30, R2 ;  /* 0x0000003009027825 */ /* 0x001fca00078e0202 */
[----:B-1----:R-:W3:Y:S04]  /*00b0*/  LDG.E.64 R10, desc[UR4][R2.64] ;  /* 0x00000004020a7981 */ /* 0x002ee8000c1e1b00 */
[----:B------:R-:W4:Y:S04]  /*00c0*/  LDG.E.64 R6, desc[UR4][R2.64+0x10] ;  /* 0x0000100402067981 */ /* 0x000f28000c1e1b00 */
[----:B------:R-:W5:Y:S01]  /*00d0*/  LDG.E.64 R4, desc[UR4][R2.64+0x8] ;  /* 0x0000080402047981 */ /* 0x000f62000c1e1b00 */
[----:B---3--:R-:W-:Y:S01]  /*00e0*/  SHF.R.U32.HI R0, RZ, 0x2, R11 ;  /* 0x00000002ff007819 */ /* 0x008fe2000001160b */
[----:B------:R-:W-:-:S03]  /*00f0*/  VIADD R10, R10, 0x587c5 ;  /* 0x000587c50a0a7836 */ /* 0x000fc60000000000 */
[----:B------:R-:W-:Y:S01]  /*0100*/  LOP3.LUT R0, R0, R11, RZ, 0x3c, !PT ;  /* 0x0000000b00007212 */ /* 0x000fe200078e3cff */
[----:B----4-:R-:W-:Y:S02]  /*0110*/  IMAD.SHL.U32 R11, R7, 0x10, RZ ;  /* 0x00000010070b7824 */ /* 0x010fe400078e00ff */
[----:B------:R-:W-:Y:S01]  /*0120*/  IMAD.MOV.U32 R13, RZ, RZ, R6 ;  /* 0x000000ffff0d7224 */ /* 0x000fe200078e0006 */
[----:B-----5:R-:W-:Y:S01]  /*0130*/  MOV R12, R5 ;  /* 0x00000005000c7202 */ /* 0x020fe20000000f00 */
[C---:B------:R-:W-:Y:S02]  /*0140*/  IMAD.SHL.U32 R8, R0.reuse, 0x2, RZ ;  /* 0x0000000200087824 */ /* 0x040fe400078e00ff */
[----:B------:R-:W-:Y:S02]  /*0150*/  IMAD.MOV.U32 R14, RZ, RZ, R7 ;  /* 0x000000ffff0e7224 */ /* 0x000fe400078e0007 */
[----:B------:R-:W-:Y:S01]  /*0160*/  STG.E.64 desc[UR4][R2.64+0x8], R12 ;  /* 0x0000080c02007986 */ /* 0x000fe2000c101b04 */
[----:B------:R-:W-:Y:S01]  /*0170*/  LOP3.LUT R8, R0, R8, R11, 0x96, !PT ;  /* 0x0000000800087212 */ /* 0x000fe200078e960b */
[----:B------:R-:W-:-:S03]  /*0180*/  HFMA2 R11, -RZ, RZ, 0.1171875, 0 ;  /* 0x2f800000ff0b7431 */ /* 0x000fc600000001ff */
[----:B------:R-:W-:Y:S02]  /*0190*/  LOP3.LUT R15, R8, R7, RZ, 0x3c, !PT ;  /* 0x00000007080f7212 */ /* 0x000fe400078e3cff */
[----:B--2---:R-:W-:-:S03]  /*01a0*/  IADD3 R8, P1, PT, R9, UR6, RZ ;  /* 0x0000000609087c10 */ /* 0x004fc6000ff3e0ff */
[----:B------:R-:W-:Y:S01]  /*01b0*/  IMAD.IADD R0, R15, 0x1, R10 ;  /* 0x000000010f007824 */ /* 0x000fe200078e020a */
[----:B------:R-:W-:Y:S01]  /*01c0*/  LEA.HI.X.SX32 R9, R9, UR7, 0x1, P1 ;  /* 0x0000000709097c11 */ /* 0x000fe200088f0eff */
[----:B------:R-:W-:Y:S03]  /*01d0*/  STG.E.64 desc[UR4][R2.64+0x10], R14 ;  /* 0x0000100e02007986 */ /* 0x000fe6000c101b04 */
[----:B------:R-:W-:-:S05]  /*01e0*/  I2FP.F32.U32 R0, R0 ;  /* 0x0000000000007245 */ /* 0x000fca0000201000 */
[----:B------:R-:W-:Y:S01]  /*01f0*/  FFMA R0, R0, R11, 1.1641532182693481445e-10 ;  /* 0x2f00000000007423 */ /* 0x000fe2000000000b */
[----:B------:R-:W-:-:S04]  /*0200*/  IMAD.MOV.U32 R11, RZ, RZ, R4 ;  /* 0x000000ffff0b7224 */ /* 0x000fc800078e0004 */
[----:B------:R-:W-:Y:S01]  /*0210*/  FSETP.GEU.AND P0, PT, R0, 0.5, PT ;  /* 0x3f0000000000780b */ /* 0x000fe20003f0e000 */
[----:B------:R-:W-:Y:S03]  /*0220*/  STG.E.64 desc[UR4][R2.64], R10 ;  /* 0x0000000a02007986 */ /* 0x000fe6000c101b04 */
[----:B------:R-:W-:-:S05]  /*0230*/  SEL R5, RZ, 0x1, P0 ;  /* 0x00000001ff057807 */ /* 0x000fca0000000000 */
[----:B------:R-:W-:Y:S01]  /*0240*/  STG.E.U8 desc[UR4][R8.64], R5 ;  /* 0x0000000508007986 */ /* 0x000fe2000c101104 */
[----:B------:R-:W-:Y:S05]  /*0250*/  EXIT ;  /* 0x000000000000794d */ /* 0x000fea0003800000 */
.L_x_10:
        /* <DEDUP_REMOVED lines=10> */
.L_x_17:


//--------------------- .text._Z10flip_spinsPbPfS0_P17curandStateXORWOWb --------------------------
	.section	.text._Z10flip_spinsPbPfS0_P17curandStateXORWOWb,"ax",@progbits
	.align	128
        .global         _Z10flip_spinsPbPfS0_P17curandStateXORWOWb
        .type           _Z10flip_spinsPbPfS0_P17curandStateXORWOWb,@function
        .size           _Z10flip_spinsPbPfS0_P17curandStateXORWOWb,(.L_x_18 - _Z10flip_spinsPbPfS0_P17curandStateXORWOWb)
        .other          _Z10flip_spinsPbPfS0_P17curandStateXORWOWb,@"STO_CUDA_ENTRY STV_DEFAULT"
_Z10flip_spinsPbPfS0_P17curandStateXORWOWb:
.text._Z10flip_spinsPbPfS0_P17curandStateXORWOWb:
[----:B------:R-:W-:Y:S01]  /*0000*/  LDC R1, c[0x0][0x37c] ;  /* 0x0000df00ff017b82 */ /* 0x000fe20000000800 */
[----:B------:R-:W0:Y:S07]  /*0010*/  S2R R0, SR_TID.X ;  /* 0x0000000000007919 */ /* 0x000e2e0000002100 */
[----:B------:R-:W0:Y:S08]  /*0020*/  S2UR UR4, SR_CTAID.X ;  /* 0x00000000000479c3 */ /* 0x000e300000002500 */
[----:B------:R-:W0:Y:S02]  /*0030*/  LDC R5, c[0x0][0x360] ;  /* 0x0000d800ff057b82 */ /* 0x000e240000000800 */
[----:B0-----:R-:W-:-:S05]  /*0040*/  IMAD R5, R5, UR4, R0 ;  /* 0x0000000405057c24 */ /* 0x001fca000f8e0200 */
[----:B------:R-:W-:-:S13]  /*0050*/  ISETP.GT.AND P0, PT, R5, 0xffff, PT ;  /* 0x0000ffff0500780c */ /* 0x000fda0003f04270 */
[----:B------:R-:W-:Y:S05]  /*0060*/  @P0 EXIT ;  /* 0x000000000000094d */ /* 0x000fea0003800000 */
[----:B------:R-:W0:Y:S01]  /*0070*/  LDC.U8 R3, c[0x0][0x3a0] ;  /* 0x0000e800ff037b82 */ /* 0x000e220000000000 */
[----:B------:R-:W-:-:S04]  /*0080*/  SHF.R.S32.HI R0, RZ, 0x1f, R5 ;  /* 0x0000001fff007819 */ /* 0x000fc80000011405 */
[----:B------:R-:W-:-:S04]  /*0090*/  LEA.HI R4, R0, R5, RZ, 0x8 ;  /* 0x0000000500047211 */ /* 0x000fc800078f40ff */
[----:B------:R-:W-:Y:S02]  /*00a0*/  LOP3.LUT R2, R4, 0xffffff00, RZ, 0xc0, !PT ;  /* 0xffffff0004027812 */ /* 0x000fe400078ec0ff */
[----:B------:R-:W-:-:S03]  /*00b0*/  SHF.R.S32.HI R4, RZ, 0x8, R4 ;  /* 0x00000008ff047819 */ /* 0x000fc60000011404 */
[----:B------:R-:W-:-:S04]  /*00c0*/  IMAD.IADD R7, R5, 0x1, -R2 ;  /* 0x0000000105077824 */ /* 0x000fc800078e0a02 */
[----:B------:R-:W-:Y:S01]  /*00d0*/  IMAD.IADD R2, R4, 0x1, R7 ;  /* 0x0000000104027824 */ /* 0x000fe200078e0207 */
[----:B0-----:R-:W-:-:S04]  /*00e0*/  PRMT R3, R3, 0x8880, RZ ;  /* 0x0000888003037816 */ /* 0x001fc800000000ff */
[----:B------:R-:W-:-:S04]  /*00f0*/  LOP3.LUT R2, R3, 0x1, R2, 0x78, !PT ;  /* 0x0000000103027812 */ /* 0x000fc800078e7802 */
[----:B------:R-:W-:-:S13]  /*0100*/  ISETP.NE.AND P0, PT, R2, 0x1, PT ;  /* 0x000000010200780c */ /* 0x000fda0003f05270 */
[----:B------:R-:W-:Y:S05]  /*0110*/  @P0 EXIT ;  /* 0x000000000000094d */ /* 0x000fea0003800000 */
[----:B------:R-:W-:Y:S01]  /*0120*/  VIADD R12, R7, 0x1 ;  /* 0x00000001070c7836 */ /* 0x000fe20000000000 */
[----:B------:R-:W0:Y:S01]  /*0130*/  LDCU.64 UR6, c[0x0][0x380] ;  /* 0x00007000ff0677ac */ /* 0x000e220008000a00 */
[C---:B------:R-:W-:Y:S02]  /*0140*/  VIADD R6, R4.reuse, 0xff ;  /* 0x000000ff04067836 */ /* 0x040fe40000000000 */
[----:B------:R-:W-:Y:S01]  /*0150*/  VIADD R8, R4, 0x1 ;  /* 0x0000000104087836 */ /* 0x000fe20000000000 */
[----:B------:R-:W-:Y:S01]  /*0160*/  PRMT R2, R12, 0x9910, RZ ;  /* 0x000099100c027816 */ /* 0x000fe200000000ff */
[----:B------:R-:W1:Y:S03]  /*0170*/  LDCU.64 UR4, c[0x0][0x358] ;  /* 0x00006b00ff0477ac */ /* 0x000e660008000a00 */
[----:B------:R-:W-:-:S04]  /*0180*/  SHF.R.S32.HI R2, RZ, 0xf, R2 ;  /* 0x0000000fff027819 */ /* 0x000fc80000011402 */
[----:B------:R-:W-:-:S04]  /*0190*/  LOP3.LUT R3, R2, 0xffff, RZ, 0xc0, !PT ;  /* 0x0000ffff02037812 */ /* 0x000fc800078ec0ff */
[----:B------:R-:W-:Y:S02]  /*01a0*/  LEA.HI R2, R3, R12, RZ, 0x18 ;  /* 0x0000000c03027211 */ /* 0x000fe400078fc0ff */
[----:B------:R-:W-:Y:S02]  /*01b0*/  LEA.HI R3, R8, R8, RZ, 0x8 ;  /* 0x0000000808037211 */ /* 0x000fe400078f40ff */
[----:B------:R-:W-:Y:S02]  /*01c0*/  LOP3.LUT R9, R2, 0xff00, RZ, 0xc0, !PT ;  /* 0x0000ff0002097812 */ /* 0x000fe400078ec0ff */
[----:B------:R-:W-:Y:S02]  /*01d0*/  LEA.HI R2, R6, R6, RZ, 0x8 ;  /* 0x0000000606027211 */ /* 0x000fe400078f40ff */
[----:B------:R-:W-:Y:S01]  /*01e0*/  LOP3.LUT R11, R3, 0xffff00, RZ, 0xc0, !PT ;  /* 0x00ffff00030b7812 */ /* 0x000fe200078ec0ff */
[----:B------:R-:W-:Y:S01]  /*01f0*/  IMAD.MOV R13, RZ, RZ, -R9 ;  /* 0x000000ffff0d7224 */ /* 0x000fe200078e0a09 */
[----:B------:R-:W-:-:S02]  /*0200*/  LOP3.LUT R9, R2, 0xffff00, RZ, 0xc0, !PT ;  /* 0x00ffff0002097812 */ /* 0x000fc400078ec0ff */
[----:B------:R-:W2:Y:S01]  /*0210*/  LDC.64 R2, c[0x0][0x398] ;  /* 0x0000e600ff027b82 */ /* 0x000ea20000000a00 */
[----:B------:R-:W-:Y:S01]  /*0220*/  IMAD.IADD R10, R8, 0x1, -R11 ;  /* 0x00000001080a7824 */ /* 0x000fe200078e0a0b */
[----:B------:R-:W-:Y:S01]  /*0230*/  PRMT R13, R13, 0x7710, RZ ;  /* 0x000077100d0d7816 */ /* 0x000fe200000000ff */
[----:B------:R-:W-:Y:S01]  /*0240*/  IMAD.IADD R6, R6, 0x1, -R9 ;  /* 0x0000000106067824 */ /* 0x000fe200078e0a09 */
[----:B------:R-:W-:-:S03]  /*0250*/  LEA.HI R11, R0, R5, RZ, 0x10 ;  /* 0x00000005000b7211 */ /* 0x000fc600078f80ff */
[--C-:B------:R-:W-:Y:S02]  /*0260*/  IMAD R8, R6, 0x100, R7.reuse ;  /* 0x0000010006087824 */ /* 0x100fe400078e0207 */
[----:B------:R-:W-:Y:S01]  /*0270*/  IMAD R6, R10, 0x100, R7 ;  /* 0x000001000a067824 */ /* 0x000fe200078e0207 */
[----:B------:R-:W-:Y:S01]  /*0280*/  SHF.R.S32.HI R10, RZ, 0x1f, R4 ;  /* 0x0000001fff0a7819 */ /* 0x000fe20000011404 */
[----:B------:R-:W-:Y:S02]  /*0290*/  IMAD.IADD R12, R12, 0x1, R13 ;  /* 0x000000010c0c7824 */ /* 0x000fe400078e020d */
[----:B------:R-:W-:-:S03]  /*02a0*/  VIADD R7, R7, 0xffffffff ;  /* 0xffffffff07077836 */ /* 0x000fc60000000000 */
[----:B------:R-:W-:Y:S02]  /*02b0*/  PRMT R9, R12, 0x9910, RZ ;  /* 0x000099100c097816 */ /* 0x000fe400000000ff */
[----:B------:R-:W-:Y:S01]  /*02c0*/  PRMT R7, R7, 0x6540, R4 ;  /* 0x0000654007077816 */ /* 0x000fe20000000004 */
[----:B------:R-:W-:Y:S01]  /*02d0*/  IMAD.SHL.U32 R4, R4, 0x100, RZ ;  /* 0x0000010004047824 */ /* 0x000fe200078e00ff */
[----:B------:R-:W-:Y:S02]  /*02e0*/  LOP3.LUT R12, R11, 0xffff0000, RZ, 0xc0, !PT ;  /* 0xffff00000b0c7812 */ /* 0x000fe400078ec0ff */
[----:B------:R-:W-:Y:S01]  /*02f0*/  LEA.HI R0, R10, R7, RZ, 0x10 ;  /* 0x000000070a007211 */ /* 0x000fe200078f80ff */
[----:B------:R-:W-:Y:S01]  /*0300*/  IMAD.IADD R15, R4, 0x1, R9 ;  /* 0x00000001040f7824 */ /* 0x000fe200078e0209 */
[----:B0-----:R-:W-:Y:S01]  /*0310*/  IADD3 R10, P0, PT, R8, UR6, RZ ;  /* 0x00000006080a7c10 */ /* 0x001fe2000ff1e0ff */
[C---:B------:R-:W-:Y:S01]  /*0320*/  IMAD.IADD R18, R5.reuse, 0x1, -R12 ;  /* 0x0000000105127824 */ /* 0x040fe200078e0a0c */
[----:B------:R-:W-:Y:S01]  /*0330*/  LOP3.LUT R0, R0, 0xffff0000, RZ, 0xc0, !PT ;  /* 0xffff000000007812 */ /* 0x000fe200078ec0ff */
[----:B--2---:R-:W-:Y:S01]  /*0340*/  IMAD.WIDE R4, R5, 0x30, R2 ;  /* 0x0000003005047825 */ /* 0x004fe200078e0202 */
[----:B------:R-:W-:-:S02]  /*0350*/  LEA.HI.X.SX32 R11, R8, UR7, 0x1, P0 ;  /* 0x00000007080b7c11 */ /* 0x000fc400080f0eff */
[----:B------:R-:W-:Y:S01]  /*0360*/  SHF.R.S32.HI R8, RZ, 0x1f, R15 ;  /* 0x0000001fff087819 */ /* 0x000fe2000001140f */
[----:B------:R-:W-:Y:S01]  /*0370*/  IMAD.IADD R7, R7, 0x1, -R0 ;  /* 0x0000000107077824 */ /* 0x000fe200078e0a00 */
[----:B------:R-:W-:Y:S01]  /*0380*/  IADD3 R12, P0, PT, R6, UR6, RZ ;  /* 0x00000006060c7c10 */ /* 0x000fe2000ff1e0ff */
[----:B-1----:R-:W2:Y:S01]  /*0390*/  LDG.E.S8 R0, desc[UR4][R10.64] ;  /* 0x000000040a007981 */ /* 0x002ea2000c1e1300 */
[----:B------:R-:W-:-:S03]  /*03a0*/  LEA.HI R2, R8, R15, RZ, 0x10 ;  /* 0x0000000f08027211 */ /* 0x000fc600078f80ff */
[----:B------:R-:W3:Y:S01]  /*03b0*/  LDG.E.64 R8, desc[UR4][R4.64] ;  /* 0x0000000404087981 */ /* 0x000ee2000c1e1b00 */
[----:B------:R-:W-:Y:S02]  /*03c0*/  LOP3.LUT R16, R2, 0xffff0000, RZ, 0xc0, !PT ;  /* 0xffff000002107812 */ /* 0x000fe400078ec0ff */
[----:B------:R-:W-:-:S03]  /*03d0*/  IADD3 R14, P1, PT, R7, UR6, RZ ;  /* 0x00000006070e7c10 */ /* 0x000fc6000ff3e0ff */
[----:B------:R-:W-:Y:S01]  /*03e0*/  IMAD.IADD R17, R15, 0x1, -R16 ;  /* 0x000000010f117824 */ /* 0x000fe200078e0a10 */
[----:B------:R-:W-:Y:S01]  /*03f0*/  IADD3 R2, P2, PT, R18, UR6, RZ ;  /* 0x0000000612027c10 */ /* 0x000fe2000ff5e0ff */
[----:B------:R-:W4:Y:S01]  /*0400*/  LDG.E.64 R10, desc[UR4][R4.64+0x8] ;  /* 0x00000804040a7981 */ /* 0x000f22000c1e1b00 */
[----:B------:R-:W-:Y:S02]  /*0410*/  LEA.HI.X.SX32 R13, R6, UR7, 0x1, P0 ;  /* 0x00000007060d7c11 */ /* 0x000fe400080f0eff */
[----:B------:R-:W-:Y:S02]  /*0420*/  LEA.HI.X.SX32 R15, R7, UR7, 0x1, P1 ;  /* 0x00000007070f7c11 */ /* 0x000fe400088f0eff */
[----:B------:R-:W5:Y:S01]  /*0430*/  LDG.E.64 R6, desc[UR4][R4.64+0x10] ;  /* 0x0000100404067981 */ /* 0x000f62000c1e1b00 */
[C---:B------:R-:W-:Y:S02]  /*0440*/  IADD3 R16, P0, PT, R17.reuse, UR6, RZ ;  /* 0x0000000611107c10 */ /* 0x040fe4000ff1e0ff */
[----:B------:R-:W-:Y:S01]  /*0450*/  LEA.HI.X.SX32 R3, R18, UR7, 0x1, P2 ;  /* 0x0000000712037c11 */ /* 0x000fe200090f0eff */
[----:B------:R0:W2:Y:S01]  /*0460*/  LDG.E.S8 R13, desc[UR4][R12.64] ;  /* 0x000000040c0d7981 */ /* 0x0000a2000c1e1300 */
[----:B------:R-:W-:-:S03]  /*0470*/  LEA.HI.X.SX32 R17, R17, UR7, 0x1, P0 ;  /* 0x0000000711117c11 */ /* 0x000fc600080f0eff */
[----:B------:R-:W2:Y:S04]  /*0480*/  LDG.E.S8 R14, desc[UR4][R14.64] ;  /* 0x000000040e0e7981 */ /* 0x000ea8000c1e1300 */
[----:B------:R-:W4:Y:S04]  /*0490*/  LDG.E.U8 R18, desc[UR4][R2.64] ;  /* 0x0000000402127981 */ /* 0x000f28000c1e1100 */
[----:B------:R-:W4:Y:S01]  /*04a0*/  LDG.E.S8 R17, desc[UR4][R16.64] ;  /* 0x0000000410117981 */ /* 0x000f22000c1e1300 */
[----:B0-----:R-:W-:Y:S01]  /*04b0*/  IMAD.MOV.U32 R12, RZ, RZ, -0x2 ;  /* 0xfffffffeff0c7424 */ /* 0x001fe200078e00ff */
[----:B------:R-:W-:Y:S01]  /*04c0*/  BSSY.RECONVERGENT B0, `(.L_x_11) ;  /* 0x0000028000007945 */ /* 0x000fe20003800200 */
[----:B---3--:R-:W-:-:S04]  /*04d0*/  SHF.R.U32.HI R20, RZ, 0x2, R9 ;  /* 0x00000002ff147819 */ /* 0x008fc80000011609 */
[----:B------:R-:W-:-:S05]  /*04e0*/  LOP3.LUT R20, R20, R9, RZ, 0x3c, !PT ;  /* 0x0000000914147212 */ /* 0x000fca00078e3cff */
[----:B------:R-:W-:Y:S02]  /*04f0*/  IMAD.SHL.U32 R19, R20, 0x2, RZ ;  /* 0x0000000214137824 */ /* 0x000fe400078e00ff */
[----:B-----5:R-:W-:-:S05]  /*0500*/  IMAD.SHL.U32 R9, R7, 0x10, RZ ;  /* 0x0000001007097824 */ /* 0x020fca00078e00ff */
[----:B------:R-:W-:Y:S02]  /*0510*/  LOP3.LUT R20, R20, R19, R9, 0x96, !PT ;  /* 0x0000001314147212 */ /* 0x000fe400078e9609 */
[----:B--2---:R-:W-:Y:S02]  /*0520*/  IADD3 R0, PT, PT, R14, R13, R0 ;  /* 0x0000000d0e007210 */ /* 0x004fe40007ffe000 */
[----:B----4-:R-:W-:Y:S01]  /*0530*/  ISETP.NE.AND P0, PT, R18, RZ, PT ;  /* 0x000000ff1200720c */ /* 0x010fe20003f05270 */
[----:B------:R-:W-:Y:S01]  /*0540*/  IMAD.MOV.U32 R18, RZ, RZ, R7 ;  /* 0x000000ffff127224 */ /* 0x000fe200078e0007 */
[----:B------:R-:W-:Y:S02]  /*0550*/  LOP3.LUT R19, R20, R7, RZ, 0x3c, !PT ;  /* 0x0000000714137212 */ /* 0x000fe400078e3cff */
[----:B------:R-:W-:Y:S02]  /*0560*/  IADD3 R0, PT, PT, R0, 0x7ffffffe, R17 ;  /* 0x7ffffffe00007810 */ /* 0x000fe40007ffe011 */
[----:B------:R-:W-:Y:S01]  /*0570*/  SEL R7, R12, 0x2, !P0 ;  /* 0x000000020c077807 */ /* 0x000fe20004000000 */
[----:B------:R-:W-:-:S02]  /*0580*/  VIADD R8, R8, 0x587c5 ;  /* 0x000587c508087836 */ /* 0x000fc40000000000 */
[----:B------:R-:W-:Y:S02]  /*0590*/  IMAD.MOV.U32 R15, RZ, RZ, R6 ;  /* 0x000000ffff0f7224 */ /* 0x000fe400078e0006 */
[----:B------:R-:W-:Y:S02]  /*05a0*/  IMAD.MOV.U32 R14, RZ, RZ, R11 ;  /* 0x000000ffff0e7224 */ /* 0x000fe400078e000b */
[----:B------:R-:W-:Y:S02]  /*05b0*/  IMAD.MOV.U32 R9, RZ, RZ, R10 ;  /* 0x000000ffff097224 */ /* 0x000fe400078e000a */
[----:B------:R-:W-:Y:S01]  /*05c0*/  IMAD R0, R0, R7, RZ ;  /* 0x0000000700007224 */ /* 0x000fe200078e02ff */
[----:B------:R0:W-:Y:S03]  /*05d0*/  STG.E.64 desc[UR4][R4.64+0x10], R18 ;  /* 0x0000101204007986 */ /* 0x0001e6000c101b04 */
[----:B------:R-:W-:Y:S01]  /*05e0*/  IMAD.SHL.U32 R0, R0, 0x2, RZ ;  /* 0x0000000200007824 */ /* 0x000fe200078e00ff */
[----:B------:R0:W-:Y:S04]  /*05f0*/  STG.E.64 desc[UR4][R4.64+0x8], R14 ;  /* 0x0000080e04007986 */ /* 0x0001e8000c101b04 */
[----:B------:R0:W-:Y:S01]  /*0600*/  STG.E.64 desc[UR4][R4.64], R8 ;  /* 0x0000000804007986 */ /* 0x0001e2000c101b04 */
[----:B------:R-:W-:Y:S01]  /*0610*/  ISETP.GE.AND P0, PT, R0, 0x1, PT ;  /* 0x000000010000780c */ /* 0x000fe20003f06270 */
[----:B------:R-:W-:-:S02]  /*0620*/  IMAD.IADD R6, R19, 0x1, R8 ;  /* 0x0000000113067824 */ /* 0x000fc400078e0208 */
[----:B------:R-:W-:-:S03]  /*0630*/  IMAD.MOV.U32 R7, RZ, RZ, 0x2f800000 ;  /* 0x2f800000ff077424 */ /* 0x000fc600078e00ff */
[----:B------:R-:W-:-:S05]  /*0640*/  I2FP.F32.U32 R6, R6 ;  /* 0x0000000600067245 */ /* 0x000fca0000201000 */
[----:B------:R-:W-:Y:S02]  /*0650*/  FFMA R6, R6, R7, 1.1641532182693481445e-10 ;  /* 0x2f00000006067423 */ /* 0x000fe40000000007 */
[----:B0-----:R-:W-:Y:S05]  /*0660*/  @!P0 BRA `(.L_x_12) ;  /* 0x0000000000348947 */ /* 0x001fea0003800000 */
[----:B------:R-:W-:-:S13]  /*0670*/  ISETP.NE.AND P0, PT, R0, 0x8, PT ;  /* 0x000000080000780c */ /* 0x000fda0003f05270 */
[----:B------:R-:W-:Y:S05]  /*0680*/  @!P0 BRA `(.L_x_13) ;  /* 0x00000000001c8947 */ /* 0x000fea0003800000 */
[----:B------:R-:W-:-:S13]  /*0690*/  ISETP.NE.AND P0, PT, R0, 0x4, PT ;  /* 0x000000040000780c */ /* 0x000fda0003f05270 */
[----:B------:R-:W-:Y:S05]  /*06a0*/  @P0 EXIT ;  /* 0x000000000000094d */ /* 0x000fea0003800000 */
[----:B------:R-:W0:Y:S02]  /*06b0*/  LDC.64 R4, c[0x0][0x388] ;  /* 0x0000e200ff047b82 */ /* 0x000e240000000a00 */
[----:B0-----:R-:W2:Y:S02]  /*06c0*/  LDG.E R5, desc[UR4][R4.64] ;  /* 0x0000000404057981 */ /* 0x001ea4000c1e1900 */
[----:B--2---:R-:W-:-:S13]  /*06d0*/  FSETP.GEU.AND P0, PT, R6, R5, PT ;  /* 0x000000050600720b */ /* 0x004fda0003f0e000 */
[----:B------:R-:W-:Y:S05]  /*06e0*/  @!P0 BRA `(.L_x_12) ;  /* 0x0000000000148947 */ /* 0x000fea0003800000 */
[----:B------:R-:W-:Y:S05]  /*06f0*/  EXIT ;  /* 0x000000000000794d */ /* 0x000fea0003800000 */
.L_x_13:
[----:B------:R-:W0:Y:S02]  /*0700*/  LDC.64 R4, c[0x0][0x388] ;  /* 0x0000e200ff047b82 */ /* 0x000e240000000a00 */
[----:B0-----:R-:W2:Y:S02]  /*0710*/  LDG.E R5, desc[UR4][R4.64+0x4] ;  /* 0x0000040404057981 */ /* 0x001ea4000c1e1900 */
[----:B--2---:R-:W-:-:S13]  /*0720*/  FSETP.GEU.AND P0, PT, R6, R5, PT ;  /* 0x000000050600720b */ /* 0x004fda0003f0e000 */
[----:B------:R-:W-:Y:S05]  /*0730*/  @P0 EXIT ;  /* 0x000000000000094d */ /* 0x000fea0003800000 */
.L_x_12:
[----:B------:R-:W-:Y:S05]  /*0740*/  BSYNC.RECONVERGENT B0 ;  /* 0x0000000000007941 */ /* 0x000fea0003800200 */
.L_x_11:
[----:B------:R-:W2:Y:S01]  /*0750*/  LDG.E.U8 R6, desc[UR4][R2.64] ;  /* 0x0000000402067981 */ /* 0x000ea2000c1e1100 */
[----:B------:R-:W0:Y:S01]  /*0760*/  LDC.64 R4, c[0x0][0x390] ;  /* 0x0000e400ff047b82 */ /* 0x000e220000000a00 */
[----:B------:R-:W-:Y:S02]  /*0770*/  I2FP.F32.S32 R9, R0 ;  /* 0x0000000000097245 */ /* 0x000fe40000201400 */
[----:B--2---:R-:W-:-:S04]  /*0780*/  ISETP.NE.AND P0, PT, R6, RZ, PT ;  /* 0x000000ff0600720c */ /* 0x004fc80003f05270 */
[----:B------:R-:W-:-:S05]  /*0790*/  SEL R7, RZ, 0x1, P0 ;  /* 0x00000001ff077807 */ /* 0x000fca0000000000 */
[----:B------:R-:W-:Y:S04]  /*07a0*/  STG.E.U8 desc[UR4][R2.64], R7 ;  /* 0x0000000702007986 */ /* 0x000fe8000c101104 */
[----:B0-----:R-:W-:Y:S01]  /*07b0*/  REDG.E.ADD.F32.FTZ.RN.STRONG.GPU desc[UR4][R4.64], R9 ;  /* 0x00000009040079a6 */ /* 0x001fe2000c12f304 */
[----:B------:R-:W-:Y:S05]  /*07c0*/  EXIT ;  /* 0x000000000000794d */ /* 0x000fea0003800000 */
.L_x_14:
        /* <DEDUP_REMOVED lines=11> */
.L_x_18:


//--------------------- .nv.global.init           --------------------------
	.section	.nv.global.init,"aw",@progbits
	.align	4
.nv.global.init:
	.type		mrg32k3aM1SubSeq,@object
	.size		mrg32k3aM1SubSeq,(mrg32k3aM2SubSeq - mrg32k3aM1SubSeq)
mrg32k3aM1SubSeq:
        /*0000*/ 	.byte	0x0b, 0xcc, 0xee, 0x04, 0x73, 0x29, 0x8b, 0x6f, 0xf6, 0x53, 0x03, 0xf6, 0x23, 0xf6, 0xea, 0xda
        /* <DEDUP_REMOVED lines=125> */
	.type		mrg32k3aM2SubSeq,@object
	.size		mrg32k3aM2SubSeq,(mrg32k3aM1 - mrg32k3aM2SubSeq)
mrg32k3aM2SubSeq:
        /* <DEDUP_REMOVED lines=126> */
	.type		mrg32k3aM1,@object
	.size		mrg32k3aM1,(mrg32k3aM1Seq - mrg32k3aM1)
mrg32k3aM1:
        /* <DEDUP_REMOVED lines=144> */
	.type		mrg32k3aM1Seq,@object
	.size		mrg32k3aM1Seq,(mrg32k3aM2 - mrg32k3aM1Seq)
mrg32k3aM1Seq:
        /* <DEDUP_REMOVED lines=144> */
	.type		mrg32k3aM2,@object
	.size		mrg32k3aM2,(mrg32k3aM2Seq - mrg32k3aM2)
mrg32k3aM2:
        /* <DEDUP_REMOVED lines=144> */
	.type		mrg32k3aM2Seq,@object
	.size		mrg32k3aM2Seq,(precalc_xorwow_matrix - mrg32k3aM2Seq)
mrg32k3aM2Seq:
        /* <DEDUP_REMOVED lines=144> */
	.type		precalc_xorwow_matrix,@object
	.size		precalc_xorwow_matrix,(precalc_xorwow_offset_matrix - precalc_xorwow_matrix)
precalc_xorwow_matrix:
        /* <DEDUP_REMOVED lines=6400> */
	.type		precalc_xorwow_offset_matrix,@object
	.size		precalc_xorwow_offset_matrix,(.L_1 - precalc_xorwow_offset_matrix)
precalc_xorwow_offset_matrix:
        /* <DEDUP_REMOVED lines=6400> */
.L_1:


//--------------------- .nv.shared.reserved.0     --------------------------
	.section	.nv.shared.reserved.0,"aw",@nobits
	.weak		__nv_reservedSMEM_offset_0_alias
	.size		__nv_reservedSMEM_offset_0_alias, 0, 64
	.other		__nv_reservedSMEM_offset_0_alias,@"STO_CUDA_RESERVED_SHARED STV_DEFAULT"
__nv_reservedSMEM_offset_0_alias:
	.zero		0
	.zero		64


//--------------------- .nv.constant0._Z30calculate_magnetization_kernelPbPf --------------------------
	.section	.nv.constant0._Z30calculate_magnetization_kernelPbPf,"a",@progbits
	.sectionflags	@""
	.align	4
.nv.constant0._Z30calculate_magnetization_kernelPbPf:
	.zero		912


//--------------------- .nv.constant0._Z17setup_rand_kernelP17curandStateXORWOWm --------------------------
	.section	.nv.constant0._Z17setup_rand_kernelP17curandStateXORWOWm,"a",@progbits
	.sectionflags	@""
	.align	4
.nv.constant0._Z17setup_rand_kernelP17curandStateXORWOWm:
	.zero		912


//--------------------- .nv.constant0._Z25initialize_lattice_kernelPbP17curandStateXORWOW --------------------------
	.section	.nv.constant0._Z25initialize_lattice_kernelPbP17curandStateXORWOW,"a",@progbits
	.sectionflags	@""
	.align	4
.nv.constant0._Z25initialize_lattice_kernelPbP17curandStateXORWOW:
	.zero		912


//--------------------- .nv.constant0._Z10flip_spinsPbPfS0_P17curandStateXORWOWb --------------------------
	.section	.nv.constant0._Z10flip_spinsPbPfS0_P17curandStateXORWOWb,"a",@progbits
	.sectionflags	@""
	.align	4
.nv.constant0._Z10flip_spinsPbPfS0_P17curandStateXORWOWb:
	.zero		929


//--------------------- SYMBOLS --------------------------

	.type		.nv.reservedSmem.offset0,@object
	.size		.nv.reservedSmem.offset0,0x4
